	.target	sm_90a

	.elftype	@"ET_EXEC"


//--------------------- .note.nv.tkinfo           --------------------------
	.section	.note.nv.tkinfo,"",@"SHT_NOTE"
	.sectionflags	@"SHF_NOTE_NV_TKINFO"
	.tkinfo
        /*0018*/ 	.word	0x00000002
        /*0030*/ 	.string	""
        /*0030*/ 	.string	"ptxas"
        /*0030*/ 	.string	"Cuda compilation tools, release 13.0, V13.0.88"
        /*0030*/ 	.string	"Build cuda_13.0.r13.0/compiler.36424714_0"
        /*0030*/ 	.string	"-arch sm_90a -m 64 "



//--------------------- .note.nv.cuinfo           --------------------------
	.section	.note.nv.cuinfo,"",@"SHT_NOTE"
	.sectionflags	@"SHF_NOTE_NV_CUINFO"
        /*0018*/ 	.short	0x0002
        /*001a*/ 	.short	0x005a
        /*001c*/ 	.short	0x0082
	.zero		2


//--------------------- .nv.info                  --------------------------
	.section	.nv.info,"",@"SHT_CUDA_INFO"
	.align	4


	//----- nvinfo : EIATTR_REGCOUNT
	.align		4
        /*0000*/ 	.byte	0x04, 0x2f
        /*0002*/ 	.short	(.L_15 - .L_14)
	.align		4
.L_14:
        /*0004*/ 	.word	index@(_ZN7cutlass13device_kernelINS_4gemm6kernel13GemmUniversalIN4cute5tupleIJiiiiEEENS1_10collective13CollectiveMmaINS1_34MainloopSm90TmaGmmaWarpSpecializedILi13ENS5_IJNS4_1CILi1EEESB_SB_EEENS1_35KernelTmaWarpSpecializedCooperativeEEENS5_IJNSA_ILi192EEENSA_ILi80EEENSA_ILi32EEEEEENS_6half_tENS5_IJlSB_lEEESJ_SK_NS4_8TiledMMAINS4_8MMA_AtomIJNS4_4SM904GMMA25MMA_64x16x16_F32F16F16_SSILNSO_5MajorE0ELSQ_0ELNSO_7ScaleInE1ELSR_1EEEEEENS4_6LayoutINS5_IJNSA_ILi2EEESB_SB_EEENS5_IJSB_NSA_ILi0EEESX_EEEEENS5_IJNS4_10UnderscoreES10_S10_EEEEENS4_13SM90_TMA_LOADENS4_14ComposedLayoutINS4_7SwizzleILi2ELi4ELi3EEENS4_18smem_ptr_flag_bitsILi16EEENSU_INS5_IJNSA_ILi8EEESH_EEENS5_IJSH_SB_EEEEEEEvNS4_8identityES13_S1D_vS1E_EENS_8epilogue10collective6detail29Sm90TmaWarpSpecializedAdapterINS1H_15DefaultEpilogueISJ_SK_SK_NS1G_6thread17LinearCombinationISJ_Li1EffLNS1L_9ScaleType4KindE0ELNS_15FloatRoundStyleE2ESJ_EENS1_15EpilogueDefaultEEEEEvvEEEEvNT_6ParamsE)
        /*0008*/ 	.word	0x000000a8


	//----- nvinfo : EIATTR_FRAME_SIZE
	.align		4
.L_15:
        /*000c*/ 	.byte	0x04, 0x11
        /*000e*/ 	.short	(.L_17 - .L_16)
	.align		4
.L_16:
        /*0010*/ 	.word	index@(_ZN7cutlass13device_kernelINS_4gemm6kernel13GemmUniversalIN4cute5tupleIJiiiiEEENS1_10collective13CollectiveMmaINS1_34MainloopSm90TmaGmmaWarpSpecializedILi13ENS5_IJNS4_1CILi1EEESB_SB_EEENS1_35KernelTmaWarpSpecializedCooperativeEEENS5_IJNSA_ILi192EEENSA_ILi80EEENSA_ILi32EEEEEENS_6half_tENS5_IJlSB_lEEESJ_SK_NS4_8TiledMMAINS4_8MMA_AtomIJNS4_4SM904GMMA25MMA_64x16x16_F32F16F16_SSILNSO_5MajorE0ELSQ_0ELNSO_7ScaleInE1ELSR_1EEEEEENS4_6LayoutINS5_IJNSA_ILi2EEESB_SB_EEENS5_IJSB_NSA_ILi0EEESX_EEEEENS5_IJNS4_10UnderscoreES10_S10_EEEEENS4_13SM90_TMA_LOADENS4_14ComposedLayoutINS4_7SwizzleILi2ELi4ELi3EEENS4_18smem_ptr_flag_bitsILi16EEENSU_INS5_IJNSA_ILi8EEESH_EEENS5_IJSH_SB_EEEEEEEvNS4_8identityES13_S1D_vS1E_EENS_8epilogue10collective6detail29Sm90TmaWarpSpecializedAdapterINS1H_15DefaultEpilogueISJ_SK_SK_NS1G_6thread17LinearCombinationISJ_Li1EffLNS1L_9ScaleType4KindE0ELNS_15FloatRoundStyleE2ESJ_EENS1_15EpilogueDefaultEEEEEvvEEEEvNT_6ParamsE)
        /*0014*/ 	.word	0x00000000


	//----- nvinfo : EIATTR_MIN_STACK_SIZE
	.align		4
.L_17:
        /*0018*/ 	.byte	0x04, 0x12
        /*001a*/ 	.short	(.L_19 - .L_18)
	.align		4
.L_18:
        /*001c*/ 	.word	index@(_ZN7cutlass13device_kernelINS_4gemm6kernel13GemmUniversalIN4cute5tupleIJiiiiEEENS1_10collective13CollectiveMmaINS1_34MainloopSm90TmaGmmaWarpSpecializedILi13ENS5_IJNS4_1CILi1EEESB_SB_EEENS1_35KernelTmaWarpSpecializedCooperativeEEENS5_IJNSA_ILi192EEENSA_ILi80EEENSA_ILi32EEEEEENS_6half_tENS5_IJlSB_lEEESJ_SK_NS4_8TiledMMAINS4_8MMA_AtomIJNS4_4SM904GMMA25MMA_64x16x16_F32F16F16_SSILNSO_5MajorE0ELSQ_0ELNSO_7ScaleInE1ELSR_1EEEEEENS4_6LayoutINS5_IJNSA_ILi2EEESB_SB_EEENS5_IJSB_NSA_ILi0EEESX_EEEEENS5_IJNS4_10UnderscoreES10_S10_EEEEENS4_13SM90_TMA_LOADENS4_14ComposedLayoutINS4_7SwizzleILi2ELi4ELi3EEENS4_18smem_ptr_flag_bitsILi16EEENSU_INS5_IJNSA_ILi8EEESH_EEENS5_IJSH_SB_EEEEEEEvNS4_8identityES13_S1D_vS1E_EENS_8epilogue10collective6detail29Sm90TmaWarpSpecializedAdapterINS1H_15DefaultEpilogueISJ_SK_SK_NS1G_6thread17LinearCombinationISJ_Li1EffLNS1L_9ScaleType4KindE0ELNS_15FloatRoundStyleE2ESJ_EENS1_15EpilogueDefaultEEEEEvvEEEEvNT_6ParamsE)
        /*0020*/ 	.word	0x00000000
.L_19:


//--------------------- .nv.compat                --------------------------
	.section	.nv.compat,"",@"SHT_CUDA_COMPAT_INFO"
	.align	4
        /*0000*/ 	.byte	0x02, 0x09, 0x01, 0x00, 0x02, 0x02, 0x04, 0x00, 0x02, 0x05, 0x05, 0x00, 0x03, 0x07, 0x01, 0x01
        /*0010*/ 	.byte	0x02, 0x03, 0x01, 0x00, 0x02, 0x06, 0x01, 0x00, 0x04, 0x0b, 0x08, 0x00, 0x00, 0x00, 0x00, 0x00
        /*0020*/ 	.byte	0x00, 0x00, 0x00, 0x00


//--------------------- .nv.info._ZN7cutlass13device_kernelINS_4gemm6kernel13GemmUniversalIN4cute5tupleIJiiiiEEENS1_10collective13CollectiveMmaINS1_34MainloopSm90TmaGmmaWarpSpecializedILi13ENS5_IJNS4_1CILi1EEESB_SB_EEENS1_35KernelTmaWarpSpecializedCooperativeEEENS5_IJNSA_ILi192EEENSA_ILi80EEENSA_ILi32EEEEEENS_6half_tENS5_IJlSB_lEEESJ_SK_NS4_8TiledMMAINS4_8MMA_AtomIJNS4_4SM904GMMA25MMA_64x16x16_F32F16F16_SSILNSO_5MajorE0ELSQ_0ELNSO_7ScaleInE1ELSR_1EEEEEENS4_6LayoutINS5_IJNSA_ILi2EEESB_SB_EEENS5_IJSB_NSA_ILi0EEESX_EEEEENS5_IJNS4_10UnderscoreES10_S10_EEEEENS4_13SM90_TMA_LOADENS4_14ComposedLayoutINS4_7SwizzleILi2ELi4ELi3EEENS4_18smem_ptr_flag_bitsILi16EEENSU_INS5_IJNSA_ILi8EEESH_EEENS5_IJSH_SB_EEEEEEEvNS4_8identityES13_S1D_vS1E_EENS_8epilogue10collective6detail29Sm90TmaWarpSpecializedAdapterINS1H_15DefaultEpilogueISJ_SK_SK_NS1G_6thread17LinearCombinationISJ_Li1EffLNS1L_9ScaleType4KindE0ELNS_15FloatRoundStyleE2ESJ_EENS1_15EpilogueDefaultEEEEEvvEEEEvNT_6ParamsE --------------------------
	.section	.nv.info._ZN7cutlass13device_kernelINS_4gemm6kernel13GemmUniversalIN4cute5tupleIJiiiiEEENS1_10collective13CollectiveMmaINS1_34MainloopSm90TmaGmmaWarpSpecializedILi13ENS5_IJNS4_1CILi1EEESB_SB_EEENS1_35KernelTmaWarpSpecializedCooperativeEEENS5_IJNSA_ILi192EEENSA_ILi80EEENSA_ILi32EEEEEENS_6half_tENS5_IJlSB_lEEESJ_SK_NS4_8TiledMMAINS4_8MMA_AtomIJNS4_4SM904GMMA25MMA_64x16x16_F32F16F16_SSILNSO_5MajorE0ELSQ_0ELNSO_7ScaleInE1ELSR_1EEEEEENS4_6LayoutINS5_IJNSA_ILi2EEESB_SB_EEENS5_IJSB_NSA_ILi0EEESX_EEEEENS5_IJNS4_10UnderscoreES10_S10_EEEEENS4_13SM90_TMA_LOADENS4_14ComposedLayoutINS4_7SwizzleILi2ELi4ELi3EEENS4_18smem_ptr_flag_bitsILi16EEENSU_INS5_IJNSA_ILi8EEESH_EEENS5_IJSH_SB_EEEEEEEvNS4_8identityES13_S1D_vS1E_EENS_8epilogue10collective6detail29Sm90TmaWarpSpecializedAdapterINS1H_15DefaultEpilogueISJ_SK_SK_NS1G_6thread17LinearCombinationISJ_Li1EffLNS1L_9ScaleType4KindE0ELNS_15FloatRoundStyleE2ESJ_EENS1_15EpilogueDefaultEEEEEvvEEEEvNT_6ParamsE,"",@"SHT_CUDA_INFO"
	.sectionflags	@""
	.align	4


	//----- nvinfo : EIATTR_CUDA_API_VERSION
	.align		4
        /*0000*/ 	.byte	0x04, 0x37
        /*0002*/ 	.short	(.L_21 - .L_20)
.L_20:
        /*0004*/ 	.word	0x00000082


	//----- nvinfo : EIATTR_KPARAM_INFO
	.align		4
.L_21:
        /*0008*/ 	.byte	0x04, 0x17
        /*000a*/ 	.short	(.L_23 - .L_22)
.L_22:
        /*000c*/ 	.word	0x00000000
        /*0010*/ 	.short	0x0000
        /*0012*/ 	.short	0x0070
        /*0014*/ 	.byte	0x00, 0xf0, 0x01, 0x10


	//----- nvinfo : EIATTR_SPARSE_MMA_MASK
	.align		4
.L_23:
        /*0018*/ 	.byte	0x03, 0x50
        /*001a*/ 	.short	0x0000


	//----- nvinfo : EIATTR_MAXREG_COUNT
	.align		4
        /*001c*/ 	.byte	0x03, 0x1b
        /*001e*/ 	.short	0x00a8


	//----- nvinfo : EIATTR_NUM_BARRIERS
	.align		4
        /*0020*/ 	.byte	0x02, 0x4c
        /*0022*/ 	.byte	0x01
	.zero		1


	//----- nvinfo : EIATTR_EXTERNS
	.align		4
        /*0024*/ 	.byte	0x04, 0x0f
        /*0026*/ 	.short	(.L_25 - .L_24)


	//   ....[0]....
	.align		4
.L_24:
        /*0028*/ 	.word	index@(__assertfail)


	//----- nvinfo : EIATTR_MERCURY_ISA_VERSION
	.align		4
.L_25:
        /*002c*/ 	.byte	0x03, 0x5f
        /*002e*/ 	.short	0x0101


	//----- nvinfo : EIATTR_INT_WARP_WIDE_INSTR_OFFSETS
	.align		4
        /*0030*/ 	.byte	0x04, 0x31
        /*0032*/ 	.short	(.L_27 - .L_26)


	//   ....[0]....
.L_26:
        /*0034*/ 	.word	0x00000500


	//   ....[1]....
        /*0038*/ 	.word	0x00000530


	//   ....[2]....
        /*003c*/ 	.word	0x00000610


	//----- nvinfo : EIATTR_COOP_GROUP_MASK_REGIDS
	.align		4
.L_27:
        /*0040*/ 	.byte	0x04, 0x29
        /*0042*/ 	.short	(.L_29 - .L_28)


	//   ....[0]....
.L_28:
        /*0044*/ 	.word	0xffffffff


	//   ....[1]....
        /*0048*/ 	.word	0xffffffff


	//   ....[2]....
        /*004c*/ 	.word	0xffffffff


	//   ....[3]....
        /*0050*/ 	.word	0xffffffff


	//   ....[4]....
        /*0054*/ 	.word	0xffffffff


	//----- nvinfo : EIATTR_COOP_GROUP_INSTR_OFFSETS
	.align		4
.L_29:
        /*0058*/ 	.byte	0x04, 0x28
        /*005a*/ 	.short	(.L_31 - .L_30)


	//   ....[0]....
.L_30:
        /*005c*/ 	.word	0x00000060


	//   ....[1]....
        /*0060*/ 	.word	0x00000070


	//   ....[2]....
        /*0064*/ 	.word	0x00000130


	//   ....[3]....
        /*0068*/ 	.word	0x00000410


	//   ....[4]....
        /*006c*/ 	.word	0x000010c0


	//----- nvinfo : EIATTR_REG_RECONFIG
	.align		4
.L_31:
        /*0070*/ 	.byte	0x01, 0x54
	.zero		2


	//----- nvinfo : EIATTR_SYSCALL_OFFSETS
	.align		4
        /*0074*/ 	.byte	0x04, 0x46
        /*0076*/ 	.short	(.L_33 - .L_32)


	//   ....[0]....
.L_32:
        /*0078*/ 	.word	0x00001280


	//----- nvinfo : EIATTR_MBARRIER_INSTR_OFFSETS
	.align		4
.L_33:
        /*007c*/ 	.byte	0x04, 0x39
        /*007e*/ 	.short	(.L_35 - .L_34)


	//   ....[0]....
.L_34:
        /*0080*/ 	.word	0x00000250
        /*0084*/ 	.word	0x000000ff
        /*0088*/ 	.word	0x00000000
        /*008c*/ 	.short	0x0100
        /*008e*/ 	.byte	0x08
	.zero		1


	//   ....[1]....
        /*0090*/ 	.word	0x00000260
        /*0094*/ 	.word	0x000000ff
        /*0098*/ 	.word	0x00000068
        /*009c*/ 	.short	0x0100
        /*009e*/ 	.byte	0x08
	.zero		1


	//   ....[2]....
        /*00a0*/ 	.word	0x00000270
        /*00a4*/ 	.word	0x000000ff
        /*00a8*/ 	.word	0x00000008
        /*00ac*/ 	.short	0x0100
        /*00ae*/ 	.byte	0x08
	.zero		1


	//   ....[3]....
        /*00b0*/ 	.word	0x00000280
        /*00b4*/ 	.word	0x000000ff
        /*00b8*/ 	.word	0x00000070
        /*00bc*/ 	.short	0x0100
        /*00be*/ 	.byte	0x08
	.zero		1


	//   ....[4]....
        /*00c0*/ 	.word	0x00000290
        /*00c4*/ 	.word	0x000000ff
        /*00c8*/ 	.word	0x00000010
        /*00cc*/ 	.short	0x0100
        /*00ce*/ 	.byte	0x08
	.zero		1


	//   ....[5]....
        /*00d0*/ 	.word	0x000002a0
        /*00d4*/ 	.word	0x000000ff
        /*00d8*/ 	.word	0x00000078
        /*00dc*/ 	.short	0x0100
        /*00de*/ 	.byte	0x08
	.zero		1


	//   ....[6]....
        /*00e0*/ 	.word	0x000002b0
        /*00e4*/ 	.word	0x000000ff
        /*00e8*/ 	.word	0x00000018
        /*00ec*/ 	.short	0x0100
        /*00ee*/ 	.byte	0x08
	.zero		1


	//   ....[7]....
        /*00f0*/ 	.word	0x000002c0
        /*00f4*/ 	.word	0x000000ff
        /*00f8*/ 	.word	0x00000080
        /*00fc*/ 	.short	0x0100
        /*00fe*/ 	.byte	0x08
	.zero		1


	//   ....[8]....
        /*0100*/ 	.word	0x000002d0
        /*0104*/ 	.word	0x000000ff
        /*0108*/ 	.word	0x00000020
        /*010c*/ 	.short	0x0100
        /*010e*/ 	.byte	0x08
	.zero		1


	//   ....[9]....
        /*0110*/ 	.word	0x000002e0
        /*0114*/ 	.word	0x000000ff
        /*0118*/ 	.word	0x00000088
        /*011c*/ 	.short	0x0100
        /*011e*/ 	.byte	0x08
	.zero		1


	//   ....[10]....
        /*0120*/ 	.word	0x000002f0
        /*0124*/ 	.word	0x000000ff
        /*0128*/ 	.word	0x00000028
        /*012c*/ 	.short	0x0100
        /*012e*/ 	.byte	0x08
	.zero		1


	//   ....[11]....
        /*0130*/ 	.word	0x00000300
        /*0134*/ 	.word	0x000000ff
        /*0138*/ 	.word	0x00000090
        /*013c*/ 	.short	0x0100
        /*013e*/ 	.byte	0x08
	.zero		1


	//   ....[12]....
        /*0140*/ 	.word	0x00000310
        /*0144*/ 	.word	0x000000ff
        /*0148*/ 	.word	0x00000030
        /*014c*/ 	.short	0x0100
        /*014e*/ 	.byte	0x08
	.zero		1


	//   ....[13]....
        /*0150*/ 	.word	0x00000320
        /*0154*/ 	.word	0x000000ff
        /*0158*/ 	.word	0x00000098
        /*015c*/ 	.short	0x0100
        /*015e*/ 	.byte	0x08
	.zero		1


	//   ....[14]....
        /*0160*/ 	.word	0x00000330
        /*0164*/ 	.word	0x000000ff
        /*0168*/ 	.word	0x00000038
        /*016c*/ 	.short	0x0100
        /*016e*/ 	.byte	0x08
	.zero		1


	//   ....[15]....
        /*0170*/ 	.word	0x00000340
        /*0174*/ 	.word	0x000000ff
        /*0178*/ 	.word	0x000000a0
        /*017c*/ 	.short	0x0100
        /*017e*/ 	.byte	0x08
	.zero		1


	//   ....[16]....
        /*0180*/ 	.word	0x00000350
        /*0184*/ 	.word	0x000000ff
        /*0188*/ 	.word	0x00000040
        /*018c*/ 	.short	0x0100
        /*018e*/ 	.byte	0x08
	.zero		1


	//   ....[17]....
        /*0190*/ 	.word	0x00000360
        /*0194*/ 	.word	0x000000ff
        /*0198*/ 	.word	0x000000a8
        /*019c*/ 	.short	0x0100
        /*019e*/ 	.byte	0x08
	.zero		1


	//   ....[18]....
        /*01a0*/ 	.word	0x00000370
        /*01a4*/ 	.word	0x000000ff
        /*01a8*/ 	.word	0x00000048
        /*01ac*/ 	.short	0x0100
        /*01ae*/ 	.byte	0x08
	.zero		1


	//   ....[19]....
        /*01b0*/ 	.word	0x00000380
        /*01b4*/ 	.word	0x000000ff
        /*01b8*/ 	.word	0x000000b0
        /*01bc*/ 	.short	0x0100
        /*01be*/ 	.byte	0x08
	.zero		1


	//   ....[20]....
        /*01c0*/ 	.word	0x00000390
        /*01c4*/ 	.word	0x000000ff
        /*01c8*/ 	.word	0x00000050
        /*01cc*/ 	.short	0x0100
        /*01ce*/ 	.byte	0x08
	.zero		1


	//   ....[21]....
        /*01d0*/ 	.word	0x000003a0
        /*01d4*/ 	.word	0x000000ff
        /*01d8*/ 	.word	0x000000b8
        /*01dc*/ 	.short	0x0100
        /*01de*/ 	.byte	0x08
	.zero		1


	//   ....[22]....
        /*01e0*/ 	.word	0x000003b0
        /*01e4*/ 	.word	0x000000ff
        /*01e8*/ 	.word	0x00000058
        /*01ec*/ 	.short	0x0100
        /*01ee*/ 	.byte	0x08
	.zero		1


	//   ....[23]....
        /*01f0*/ 	.word	0x000003c0
        /*01f4*/ 	.word	0x000000ff
        /*01f8*/ 	.word	0x000000c0
        /*01fc*/ 	.short	0x0100
        /*01fe*/ 	.byte	0x08
	.zero		1


	//   ....[24]....
        /*0200*/ 	.word	0x000003d0
        /*0204*/ 	.word	0x000000ff
        /*0208*/ 	.word	0x00000060
        /*020c*/ 	.short	0x0100
        /*020e*/ 	.byte	0x08
	.zero		1


	//   ....[25]....
        /*0210*/ 	.word	0x000003e0
        /*0214*/ 	.word	0x000000ff
        /*0218*/ 	.word	0x000000c8
        /*021c*/ 	.short	0x0100
        /*021e*/ 	.byte	0x08
	.zero		1


	//   ....[26]....
        /*0220*/ 	.word	0x00000680
        /*0224*/ 	.word	0x000000ff
        /*0228*/ 	.word	0x000000e0
        /*022c*/ 	.short	0x0100
        /*022e*/ 	.byte	0x06
	.zero		1


	//   ....[27]....
        /*0230*/ 	.word	0x000006e0
        /*0234*/ 	.word	0x000000ff
        /*0238*/ 	.word	0x000000e8
        /*023c*/ 	.short	0x0100
        /*023e*/ 	.byte	0x06
	.zero		1


	//   ....[28]....
        /*0240*/ 	.word	0x00001300
        /*0244*/ 	.word	0x00000003
        /*0248*/ 	.word	0x00000000
        /*024c*/ 	.short	0x010a
        /*024e*/ 	.byte	0x3f
	.zero		1


	//   ....[29]....
        /*0250*/ 	.word	0x00001340
        /*0254*/ 	.word	0x00000003
        /*0258*/ 	.word	0x00000000
        /*025c*/ 	.short	0x010a
        /*025e*/ 	.byte	0x3f
	.zero		1


	//   ....[30]....
        /*0260*/ 	.word	0x00001c90
        /*0264*/ 	.word	0x000000ff
        /*0268*/ 	.word	0x00000000
        /*026c*/ 	.short	0x010a
        /*026e*/ 	.byte	0x08
	.zero		1


	//   ....[31]....
        /*0270*/ 	.word	0x00001cd0
        /*0274*/ 	.word	0x000000ff
        /*0278*/ 	.word	0x00000000
        /*027c*/ 	.short	0x010a
        /*027e*/ 	.byte	0x08
	.zero		1


	//   ....[32]....
        /*0280*/ 	.word	0x00002510
        /*0284*/ 	.word	0x000000ff
        /*0288*/ 	.word	0x00000000
        /*028c*/ 	.short	0x0101
        /*028e*/ 	.byte	0x08
	.zero		1


	//   ....[33]....
        /*0290*/ 	.word	0x000026c0
        /*0294*/ 	.word	0x00000000
        /*0298*/ 	.word	0x00000000
        /*029c*/ 	.short	0x0101
        /*029e*/ 	.byte	0x3f
	.zero		1


	//   ....[34]....
        /*02a0*/ 	.word	0x000089c0
        /*02a4*/ 	.word	0x0000000e
        /*02a8*/ 	.word	0x00000068
        /*02ac*/ 	.short	0x010a
        /*02ae*/ 	.byte	0x3f
	.zero		1


	//   ....[35]....
        /*02b0*/ 	.word	0x00008d40
        /*02b4*/ 	.word	0x00000006
        /*02b8*/ 	.word	0x000000e8
        /*02bc*/ 	.short	0x0101
        /*02be*/ 	.byte	0x3f
	.zero		1


	//   ....[36]....
        /*02c0*/ 	.word	0x00009470
        /*02c4*/ 	.word	0x00000007
        /*02c8*/ 	.word	0x00000000
        /*02cc*/ 	.short	0x010a
        /*02ce*/ 	.byte	0x3f
	.zero		1


	//   ....[37]....
        /*02d0*/ 	.word	0x000094f0
        /*02d4*/ 	.word	0x00000009
        /*02d8*/ 	.word	0x00000000
        /*02dc*/ 	.short	0x010a
        /*02de*/ 	.byte	0x3f
	.zero		1


	//   ....[38]....
        /*02e0*/ 	.word	0x00009580
        /*02e4*/ 	.word	0x00000006
        /*02e8*/ 	.word	0x00000000
        /*02ec*/ 	.short	0x010a
        /*02ee*/ 	.byte	0x3f
	.zero		1


	//   ....[39]....
        /*02f0*/ 	.word	0x00009610
        /*02f4*/ 	.word	0x00000009
        /*02f8*/ 	.word	0x00000000
        /*02fc*/ 	.short	0x010a
        /*02fe*/ 	.byte	0x3f
	.zero		1


	//   ....[40]....
        /*0300*/ 	.word	0x000096a0
        /*0304*/ 	.word	0x00000006
        /*0308*/ 	.word	0x00000000
        /*030c*/ 	.short	0x010a
        /*030e*/ 	.byte	0x3f
	.zero		1


	//   ....[41]....
        /*0310*/ 	.word	0x00009730
        /*0314*/ 	.word	0x00000009
        /*0318*/ 	.word	0x00000000
        /*031c*/ 	.short	0x010a
        /*031e*/ 	.byte	0x3f
	.zero		1


	//   ....[42]....
        /*0320*/ 	.word	0x000097c0
        /*0324*/ 	.word	0x00000006
        /*0328*/ 	.word	0x00000000
        /*032c*/ 	.short	0x010a
        /*032e*/ 	.byte	0x3f
	.zero		1


	//   ....[43]....
        /*0330*/ 	.word	0x00009850
        /*0334*/ 	.word	0x00000009
        /*0338*/ 	.word	0x00000000
        /*033c*/ 	.short	0x010a
        /*033e*/ 	.byte	0x3f
	.zero		1


	//   ....[44]....
        /*0340*/ 	.word	0x000098e0
        /*0344*/ 	.word	0x00000006
        /*0348*/ 	.word	0x00000000
        /*034c*/ 	.short	0x010a
        /*034e*/ 	.byte	0x3f
	.zero		1


	//   ....[45]....
        /*0350*/ 	.word	0x00009970
        /*0354*/ 	.word	0x00000009
        /*0358*/ 	.word	0x00000000
        /*035c*/ 	.short	0x010a
        /*035e*/ 	.byte	0x3f
	.zero		1


	//   ....[46]....
        /*0360*/ 	.word	0x00009a00
        /*0364*/ 	.word	0x00000006
        /*0368*/ 	.word	0x00000000
        /*036c*/ 	.short	0x010a
        /*036e*/ 	.byte	0x3f
	.zero		1


	//   ....[47]....
        /*0370*/ 	.word	0x00009a90
        /*0374*/ 	.word	0x00000009
        /*0378*/ 	.word	0x00000000
        /*037c*/ 	.short	0x010a
        /*037e*/ 	.byte	0x3f
	.zero		1


	//   ....[48]....
        /*0380*/ 	.word	0x00009b20
        /*0384*/ 	.word	0x00000003
        /*0388*/ 	.word	0x00000000
        /*038c*/ 	.short	0x010a
        /*038e*/ 	.byte	0x3f
	.zero		1


	//   ....[49]....
        /*0390*/ 	.word	0x00009b80
        /*0394*/ 	.word	0x00000003
        /*0398*/ 	.word	0x00000000
        /*039c*/ 	.short	0x010a
        /*039e*/ 	.byte	0x3f
	.zero		1


	//   ....[50]....
        /*03a0*/ 	.word	0x00009be0
        /*03a4*/ 	.word	0x00000005
        /*03a8*/ 	.word	0x00000000
        /*03ac*/ 	.short	0x010a
        /*03ae*/ 	.byte	0x3f
	.zero		1


	//   ....[51]....
        /*03b0*/ 	.word	0x00009cb0
        /*03b4*/ 	.word	0x0000000e
        /*03b8*/ 	.word	0x00000068
        /*03bc*/ 	.short	0x010a
        /*03be*/ 	.byte	0x3f
	.zero		1


	//   ....[52]....
        /*03c0*/ 	.word	0x00009d80
        /*03c4*/ 	.word	0x00000007
        /*03c8*/ 	.word	0x00000000
        /*03cc*/ 	.short	0x010a
        /*03ce*/ 	.byte	0x3f
	.zero		1


	//   ....[53]....
        /*03d0*/ 	.word	0x00009dd0
        /*03d4*/ 	.word	0x00000009
        /*03d8*/ 	.word	0x00000000
        /*03dc*/ 	.short	0x010a
        /*03de*/ 	.byte	0x3f
	.zero		1


	//   ....[54]....
        /*03e0*/ 	.word	0x00009e20
        /*03e4*/ 	.word	0x00000006
        /*03e8*/ 	.word	0x00000000
        /*03ec*/ 	.short	0x010a
        /*03ee*/ 	.byte	0x3f
	.zero		1


	//   ....[55]....
        /*03f0*/ 	.word	0x00009e70
        /*03f4*/ 	.word	0x00000009
        /*03f8*/ 	.word	0x00000000
        /*03fc*/ 	.short	0x010a
        /*03fe*/ 	.byte	0x3f
	.zero		1


	//   ....[56]....
        /*0400*/ 	.word	0x00009ec0
        /*0404*/ 	.word	0x00000006
        /*0408*/ 	.word	0x00000000
        /*040c*/ 	.short	0x010a
        /*040e*/ 	.byte	0x3f
	.zero		1


	//   ....[57]....
        /*0410*/ 	.word	0x00009f10
        /*0414*/ 	.word	0x00000009
        /*0418*/ 	.word	0x00000000
        /*041c*/ 	.short	0x010a
        /*041e*/ 	.byte	0x3f
	.zero		1


	//   ....[58]....
        /*0420*/ 	.word	0x00009f60
        /*0424*/ 	.word	0x00000006
        /*0428*/ 	.word	0x00000000
        /*042c*/ 	.short	0x010a
        /*042e*/ 	.byte	0x3f
	.zero		1


	//   ....[59]....
        /*0430*/ 	.word	0x00009fb0
        /*0434*/ 	.word	0x00000009
        /*0438*/ 	.word	0x00000000
        /*043c*/ 	.short	0x010a
        /*043e*/ 	.byte	0x3f
	.zero		1


	//   ....[60]....
        /*0440*/ 	.word	0x0000a000
        /*0444*/ 	.word	0x00000006
        /*0448*/ 	.word	0x00000000
        /*044c*/ 	.short	0x010a
        /*044e*/ 	.byte	0x3f
	.zero		1


	//   ....[61]....
        /*0450*/ 	.word	0x0000a050
        /*0454*/ 	.word	0x00000009
        /*0458*/ 	.word	0x00000000
        /*045c*/ 	.short	0x010a
        /*045e*/ 	.byte	0x3f
	.zero		1


	//   ....[62]....
        /*0460*/ 	.word	0x0000a0a0
        /*0464*/ 	.word	0x00000006
        /*0468*/ 	.word	0x00000000
        /*046c*/ 	.short	0x010a
        /*046e*/ 	.byte	0x3f
	.zero		1


	//   ....[63]....
        /*0470*/ 	.word	0x0000a0f0
        /*0474*/ 	.word	0x00000009
        /*0478*/ 	.word	0x00000000
        /*047c*/ 	.short	0x010a
        /*047e*/ 	.byte	0x3f
	.zero		1


	//----- nvinfo : EIATTR_NUM_MBARRIERS
	.align		4
.L_35:
        /*0480*/ 	.byte	0x03, 0x38
        /*0482*/ 	.short	0x001c


	//----- nvinfo : EIATTR_EXIT_INSTR_OFFSETS
	.align		4
        /*0484*/ 	.byte	0x04, 0x1c
        /*0486*/ 	.short	(.L_37 - .L_36)


	//   ....[0]....
.L_36:
        /*0488*/ 	.word	0x00000730


	//   ....[1]....
        /*048c*/ 	.word	0x00000ff0


	//   ....[2]....
        /*0490*/ 	.word	0x00008030


	//   ....[3]....
        /*0494*/ 	.word	0x00008660


	//   ....[4]....
        /*0498*/ 	.word	0x00009b70


	//----- nvinfo : EIATTR_MAX_THREADS
	.align		4
.L_37:
        /*049c*/ 	.byte	0x04, 0x05
        /*049e*/ 	.short	(.L_39 - .L_38)
.L_38:
        /*04a0*/ 	.word	0x00000180
        /*04a4*/ 	.word	0x00000001
        /*04a8*/ 	.word	0x00000001


	//----- nvinfo : EIATTR_CRS_STACK_SIZE
	.align		4
.L_39:
        /*04ac*/ 	.byte	0x04, 0x1e
        /*04ae*/ 	.short	(.L_41 - .L_40)
.L_40:
        /*04b0*/ 	.word	0x00000000


	//----- nvinfo : EIATTR_CBANK_PARAM_SIZE
	.align		4
.L_41:
        /*04b4*/ 	.byte	0x03, 0x19
        /*04b6*/ 	.short	0x0470


	//----- nvinfo : EIATTR_PARAM_CBANK
	.align		4
        /*04b8*/ 	.byte	0x04, 0x0a
        /*04ba*/ 	.short	(.L_43 - .L_42)
	.align		4
.L_42:
        /*04bc*/ 	.word	index@(.nv.constant0._ZN7cutlass13device_kernelINS_4gemm6kernel13GemmUniversalIN4cute5tupleIJiiiiEEENS1_10collective13CollectiveMmaINS1_34MainloopSm90TmaGmmaWarpSpecializedILi13ENS5_IJNS4_1CILi1EEESB_SB_EEENS1_35KernelTmaWarpSpecializedCooperativeEEENS5_IJNSA_ILi192EEENSA_ILi80EEENSA_ILi32EEEEEENS_6half_tENS5_IJlSB_lEEESJ_SK_NS4_8TiledMMAINS4_8MMA_AtomIJNS4_4SM904GMMA25MMA_64x16x16_F32F16F16_SSILNSO_5MajorE0ELSQ_0ELNSO_7ScaleInE1ELSR_1EEEEEENS4_6LayoutINS5_IJNSA_ILi2EEESB_SB_EEENS5_IJSB_NSA_ILi0EEESX_EEEEENS5_IJNS4_10UnderscoreES10_S10_EEEEENS4_13SM90_TMA_LOADENS4_14ComposedLayoutINS4_7SwizzleILi2ELi4ELi3EEENS4_18smem_ptr_flag_bitsILi16EEENSU_INS5_IJNSA_ILi8EEESH_EEENS5_IJSH_SB_EEEEEEEvNS4_8identityES13_S1D_vS1E_EENS_8epilogue10collective6detail29Sm90TmaWarpSpecializedAdapterINS1H_15DefaultEpilogueISJ_SK_SK_NS1G_6thread17LinearCombinationISJ_Li1EffLNS1L_9ScaleType4KindE0ELNS_15FloatRoundStyleE2ESJ_EENS1_15EpilogueDefaultEEEEEvvEEEEvNT_6ParamsE)
        /*04c0*/ 	.short	0x0210
        /*04c2*/ 	.short	0x0470


	//----- nvinfo : EIATTR_SW_WAR
	.align		4
.L_43:
        /*04c4*/ 	.byte	0x04, 0x36
        /*04c6*/ 	.short	(.L_45 - .L_44)
.L_44:
        /*04c8*/ 	.word	0x00000008
.L_45:


//--------------------- .nv.callgraph             --------------------------
	.section	.nv.callgraph,"",@"SHT_CUDA_CALLGRAPH"
	.align	4
	.sectionentsize	8
	.align		4
        /*0000*/ 	.word	0x00000000
	.align		4
        /*0004*/ 	.word	0xffffffff
	.align		4
        /*0008*/ 	.word	index@(_ZN7cutlass13device_kernelINS_4gemm6kernel13GemmUniversalIN4cute5tupleIJiiiiEEENS1_10collective13CollectiveMmaINS1_34MainloopSm90TmaGmmaWarpSpecializedILi13ENS5_IJNS4_1CILi1EEESB_SB_EEENS1_35KernelTmaWarpSpecializedCooperativeEEENS5_IJNSA_ILi192EEENSA_ILi80EEENSA_ILi32EEEEEENS_6half_tENS5_IJlSB_lEEESJ_SK_NS4_8TiledMMAINS4_8MMA_AtomIJNS4_4SM904GMMA25MMA_64x16x16_F32F16F16_SSILNSO_5MajorE0ELSQ_0ELNSO_7ScaleInE1ELSR_1EEEEEENS4_6LayoutINS5_IJNSA_ILi2EEESB_SB_EEENS5_IJSB_NSA_ILi0EEESX_EEEEENS5_IJNS4_10UnderscoreES10_S10_EEEEENS4_13SM90_TMA_LOADENS4_14ComposedLayoutINS4_7SwizzleILi2ELi4ELi3EEENS4_18smem_ptr_flag_bitsILi16EEENSU_INS5_IJNSA_ILi8EEESH_EEENS5_IJSH_SB_EEEEEEEvNS4_8identityES13_S1D_vS1E_EENS_8epilogue10collective6detail29Sm90TmaWarpSpecializedAdapterINS1H_15DefaultEpilogueISJ_SK_SK_NS1G_6thread17LinearCombinationISJ_Li1EffLNS1L_9ScaleType4KindE0ELNS_15FloatRoundStyleE2ESJ_EENS1_15EpilogueDefaultEEEEEvvEEEEvNT_6ParamsE)
	.align		4
        /*000c*/ 	.word	index@(__assertfail)
	.align		4
        /*0010*/ 	.word	0x00000000
	.align		4
        /*0014*/ 	.word	0xfffffffe
	.align		4
        /*0018*/ 	.word	0x00000000
	.align		4
        /*001c*/ 	.word	0xfffffffd
	.align		4
        /*0020*/ 	.word	0x00000000
	.align		4
        /*0024*/ 	.word	0xfffffffc


//--------------------- .nv.constant4             --------------------------
	.section	.nv.constant4,"a",@progbits
	.align	8
	.align		8
.nv.constant4:
        /*0000*/ 	.dword	__assertfail
	.align		8
        /*0008*/ 	.dword	__unnamed_1
	.align		8
        /*0010*/ 	.dword	_ZN40_INTERNAL_e7f50f7f_4_k_cu_9c6635c0_144134cuda3std3__45__cpo5beginE
	.align		8
        /*0018*/ 	.dword	_ZN40_INTERNAL_e7f50f7f_4_k_cu_9c6635c0_144134cuda3std3__45__cpo3endE
	.align		8
        /*0020*/ 	.dword	_ZN40_INTERNAL_e7f50f7f_4_k_cu_9c6635c0_144134cuda3std3__45__cpo6cbeginE
	.align		8
        /*0028*/ 	.dword	_ZN40_INTERNAL_e7f50f7f_4_k_cu_9c6635c0_144134cuda3std3__45__cpo4cendE
	.align		8
        /*0030*/ 	.dword	_ZN40_INTERNAL_e7f50f7f_4_k_cu_9c6635c0_144134cuda3std3__442_GLOBAL__N__e7f50f7f_4_k_cu_9c6635c0_144136ignoreE
	.align		8
        /*0038*/ 	.dword	_ZN40_INTERNAL_e7f50f7f_4_k_cu_9c6635c0_144134cuda3std3__419piecewise_constructE
	.align		8
        /*0040*/ 	.dword	_ZN40_INTERNAL_e7f50f7f_4_k_cu_9c6635c0_144134cuda3std3__48in_placeE
	.align		8
        /*0048*/ 	.dword	_ZN40_INTERNAL_e7f50f7f_4_k_cu_9c6635c0_144134cuda3std6ranges3__45__cpo4swapE
	.align		8
        /*0050*/ 	.dword	_ZN40_INTERNAL_e7f50f7f_4_k_cu_9c6635c0_144134cuda3std6ranges3__45__cpo9iter_moveE
	.align		8
        /*0058*/ 	.dword	_ZN40_INTERNAL_e7f50f7f_4_k_cu_9c6635c0_144134cute7productE
	.align		8
        /*0060*/ 	.dword	_ZN40_INTERNAL_e7f50f7f_4_k_cu_9c6635c0_144134cute1_E
	.align		8
        /*0068*/ 	.dword	$str$22
	.align		8
        /*0070*/ 	.dword	$str$23


//--------------------- .text._ZN7cutlass13device_kernelINS_4gemm6kernel13GemmUniversalIN4cute5tupleIJiiiiEEENS1_10collective13CollectiveMmaINS1_34MainloopSm90TmaGmmaWarpSpecializedILi13ENS5_IJNS4_1CILi1EEESB_SB_EEENS1_35KernelTmaWarpSpecializedCooperativeEEENS5_IJNSA_ILi192EEENSA_ILi80EEENSA_ILi32EEEEEENS_6half_tENS5_IJlSB_lEEESJ_SK_NS4_8TiledMMAINS4_8MMA_AtomIJNS4_4SM904GMMA25MMA_64x16x16_F32F16F16_SSILNSO_5MajorE0ELSQ_0ELNSO_7ScaleInE1ELSR_1EEEEEENS4_6LayoutINS5_IJNSA_ILi2EEESB_SB_EEENS5_IJSB_NSA_ILi0EEESX_EEEEENS5_IJNS4_10UnderscoreES10_S10_EEEEENS4_13SM90_TMA_LOADENS4_14ComposedLayoutINS4_7SwizzleILi2ELi4ELi3EEENS4_18smem_ptr_flag_bitsILi16EEENSU_INS5_IJNSA_ILi8EEESH_EEENS5_IJSH_SB_EEEEEEEvNS4_8identityES13_S1D_vS1E_EENS_8epilogue10collective6detail29Sm90TmaWarpSpecializedAdapterINS1H_15DefaultEpilogueISJ_SK_SK_NS1G_6thread17LinearCombinationISJ_Li1EffLNS1L_9ScaleType4KindE0ELNS_15FloatRoundStyleE2ESJ_EENS1_15EpilogueDefaultEEEEEvvEEEEvNT_6ParamsE --------------------------
	.section	.text._ZN7cutlass13device_kernelINS_4gemm6kernel13GemmUniversalIN4cute5tupleIJiiiiEEENS1_10collective13CollectiveMmaINS1_34MainloopSm90TmaGmmaWarpSpecializedILi13ENS5_IJNS4_1CILi1EEESB_SB_EEENS1_35KernelTmaWarpSpecializedCooperativeEEENS5_IJNSA_ILi192EEENSA_ILi80EEENSA_ILi32EEEEEENS_6half_tENS5_IJlSB_lEEESJ_SK_NS4_8TiledMMAINS4_8MMA_AtomIJNS4_4SM904GMMA25MMA_64x16x16_F32F16F16_SSILNSO_5MajorE0ELSQ_0ELNSO_7ScaleInE1ELSR_1EEEEEENS4_6LayoutINS5_IJNSA_ILi2EEESB_SB_EEENS5_IJSB_NSA_ILi0EEESX_EEEEENS5_IJNS4_10UnderscoreES10_S10_EEEEENS4_13SM90_TMA_LOADENS4_14ComposedLayoutINS4_7SwizzleILi2ELi4ELi3EEENS4_18smem_ptr_flag_bitsILi16EEENSU_INS5_IJNSA_ILi8EEESH_EEENS5_IJSH_SB_EEEEEEEvNS4_8identityES13_S1D_vS1E_EENS_8epilogue10collective6detail29Sm90TmaWarpSpecializedAdapterINS1H_15DefaultEpilogueISJ_SK_SK_NS1G_6thread17LinearCombinationISJ_Li1EffLNS1L_9ScaleType4KindE0ELNS_15FloatRoundStyleE2ESJ_EENS1_15EpilogueDefaultEEEEEvvEEEEvNT_6ParamsE,"ax",@progbits
	.align	128
.text._ZN7cutlass13device_kernelINS_4gemm6kernel13GemmUniversalIN4cute5tupleIJiiiiEEENS1_10collective13CollectiveMmaINS1_34MainloopSm90TmaGmmaWarpSpecializedILi13ENS5_IJNS4_1CILi1EEESB_SB_EEENS1_35KernelTmaWarpSpecializedCooperativeEEENS5_IJNSA_ILi192EEENSA_ILi80EEENSA_ILi32EEEEEENS_6half_tENS5_IJlSB_lEEESJ_SK_NS4_8TiledMMAINS4_8MMA_AtomIJNS4_4SM904GMMA25MMA_64x16x16_F32F16F16_SSILNSO_5MajorE0ELSQ_0ELNSO_7ScaleInE1ELSR_1EEEEEENS4_6LayoutINS5_IJNSA_ILi2EEESB_SB_EEENS5_IJSB_NSA_ILi0EEESX_EEEEENS5_IJNS4_10UnderscoreES10_S10_EEEEENS4_13SM90_TMA_LOADENS4_14ComposedLayoutINS4_7SwizzleILi2ELi4ELi3EEENS4_18smem_ptr_flag_bitsILi16EEENSU_INS5_IJNSA_ILi8EEESH_EEENS5_IJSH_SB_EEEEEEEvNS4_8identityES13_S1D_vS1E_EENS_8epilogue10collective6detail29Sm90TmaWarpSpecializedAdapterINS1H_15DefaultEpilogueISJ_SK_SK_NS1G_6thread17LinearCombinationISJ_Li1EffLNS1L_9ScaleType4KindE0ELNS_15FloatRoundStyleE2ESJ_EENS1_15EpilogueDefaultEEEEEvvEEEEvNT_6ParamsE:
        .type           _ZN7cutlass13device_kernelINS_4gemm6kernel13GemmUniversalIN4cute5tupleIJiiiiEEENS1_10collective13CollectiveMmaINS1_34MainloopSm90TmaGmmaWarpSpecializedILi13ENS5_IJNS4_1CILi1EEESB_SB_EEENS1_35KernelTmaWarpSpecializedCooperativeEEENS5_IJNSA_ILi192EEENSA_ILi80EEENSA_ILi32EEEEEENS_6half_tENS5_IJlSB_lEEESJ_SK_NS4_8TiledMMAINS4_8MMA_AtomIJNS4_4SM904GMMA25MMA_64x16x16_F32F16F16_SSILNSO_5MajorE0ELSQ_0ELNSO_7ScaleInE1ELSR_1EEEEEENS4_6LayoutINS5_IJNSA_ILi2EEESB_SB_EEENS5_IJSB_NSA_ILi0EEESX_EEEEENS5_IJNS4_10UnderscoreES10_S10_EEEEENS4_13SM90_TMA_LOADENS4_14ComposedLayoutINS4_7SwizzleILi2ELi4ELi3EEENS4_18smem_ptr_flag_bitsILi16EEENSU_INS5_IJNSA_ILi8EEESH_EEENS5_IJSH_SB_EEEEEEEvNS4_8identityES13_S1D_vS1E_EENS_8epilogue10collective6detail29Sm90TmaWarpSpecializedAdapterINS1H_15DefaultEpilogueISJ_SK_SK_NS1G_6thread17LinearCombinationISJ_Li1EffLNS1L_9ScaleType4KindE0ELNS_15FloatRoundStyleE2ESJ_EENS1_15EpilogueDefaultEEEEEvvEEEEvNT_6ParamsE,@function
        .size           _ZN7cutlass13device_kernelINS_4gemm6kernel13GemmUniversalIN4cute5tupleIJiiiiEEENS1_10collective13CollectiveMmaINS1_34MainloopSm90TmaGmmaWarpSpecializedILi13ENS5_IJNS4_1CILi1EEESB_SB_EEENS1_35KernelTmaWarpSpecializedCooperativeEEENS5_IJNSA_ILi192EEENSA_ILi80EEENSA_ILi32EEEEEENS_6half_tENS5_IJlSB_lEEESJ_SK_NS4_8TiledMMAINS4_8MMA_AtomIJNS4_4SM904GMMA25MMA_64x16x16_F32F16F16_SSILNSO_5MajorE0ELSQ_0ELNSO_7ScaleInE1ELSR_1EEEEEENS4_6LayoutINS5_IJNSA_ILi2EEESB_SB_EEENS5_IJSB_NSA_ILi0EEESX_EEEEENS5_IJNS4_10UnderscoreES10_S10_EEEEENS4_13SM90_TMA_LOADENS4_14ComposedLayoutINS4_7SwizzleILi2ELi4ELi3EEENS4_18smem_ptr_flag_bitsILi16EEENSU_INS5_IJNSA_ILi8EEESH_EEENS5_IJSH_SB_EEEEEEEvNS4_8identityES13_S1D_vS1E_EENS_8epilogue10collective6detail29Sm90TmaWarpSpecializedAdapterINS1H_15DefaultEpilogueISJ_SK_SK_NS1G_6thread17LinearCombinationISJ_Li1EffLNS1L_9ScaleType4KindE0ELNS_15FloatRoundStyleE2ESJ_EENS1_15EpilogueDefaultEEEEEvvEEEEvNT_6ParamsE,(.L_x_243 - _ZN7cutlass13device_kernelINS_4gemm6kernel13GemmUniversalIN4cute5tupleIJiiiiEEENS1_10collective13CollectiveMmaINS1_34MainloopSm90TmaGmmaWarpSpecializedILi13ENS5_IJNS4_1CILi1EEESB_SB_EEENS1_35KernelTmaWarpSpecializedCooperativeEEENS5_IJNSA_ILi192EEENSA_ILi80EEENSA_ILi32EEEEEENS_6half_tENS5_IJlSB_lEEESJ_SK_NS4_8TiledMMAINS4_8MMA_AtomIJNS4_4SM904GMMA25MMA_64x16x16_F32F16F16_SSILNSO_5MajorE0ELSQ_0ELNSO_7ScaleInE1ELSR_1EEEEEENS4_6LayoutINS5_IJNSA_ILi2EEESB_SB_EEENS5_IJSB_NSA_ILi0EEESX_EEEEENS5_IJNS4_10UnderscoreES10_S10_EEEEENS4_13SM90_TMA_LOADENS4_14ComposedLayoutINS4_7SwizzleILi2ELi4ELi3EEENS4_18smem_ptr_flag_bitsILi16EEENSU_INS5_IJNSA_ILi8EEESH_EEENS5_IJSH_SB_EEEEEEEvNS4_8identityES13_S1D_vS1E_EENS_8epilogue10collective6detail29Sm90TmaWarpSpecializedAdapterINS1H_15DefaultEpilogueISJ_SK_SK_NS1G_6thread17LinearCombinationISJ_Li1EffLNS1L_9ScaleType4KindE0ELNS_15FloatRoundStyleE2ESJ_EENS1_15EpilogueDefaultEEEEEvvEEEEvNT_6ParamsE)
        .other          _ZN7cutlass13device_kernelINS_4gemm6kernel13GemmUniversalIN4cute5tupleIJiiiiEEENS1_10collective13CollectiveMmaINS1_34MainloopSm90TmaGmmaWarpSpecializedILi13ENS5_IJNS4_1CILi1EEESB_SB_EEENS1_35KernelTmaWarpSpecializedCooperativeEEENS5_IJNSA_ILi192EEENSA_ILi80EEENSA_ILi32EEEEEENS_6half_tENS5_IJlSB_lEEESJ_SK_NS4_8TiledMMAINS4_8MMA_AtomIJNS4_4SM904GMMA25MMA_64x16x16_F32F16F16_SSILNSO_5MajorE0ELSQ_0ELNSO_7ScaleInE1ELSR_1EEEEEENS4_6LayoutINS5_IJNSA_ILi2EEESB_SB_EEENS5_IJSB_NSA_ILi0EEESX_EEEEENS5_IJNS4_10UnderscoreES10_S10_EEEEENS4_13SM90_TMA_LOADENS4_14ComposedLayoutINS4_7SwizzleILi2ELi4ELi3EEENS4_18smem_ptr_flag_bitsILi16EEENSU_INS5_IJNSA_ILi8EEESH_EEENS5_IJSH_SB_EEEEEEEvNS4_8identityES13_S1D_vS1E_EENS_8epilogue10collective6detail29Sm90TmaWarpSpecializedAdapterINS1H_15DefaultEpilogueISJ_SK_SK_NS1G_6thread17LinearCombinationISJ_Li1EffLNS1L_9ScaleType4KindE0ELNS_15FloatRoundStyleE2ESJ_EENS1_15EpilogueDefaultEEEEEvvEEEEvNT_6ParamsE,@"STO_CUDA_ENTRY STV_DEFAULT"
_ZN7cutlass13device_kernelINS_4gemm6kernel13GemmUniversalIN4cute5tupleIJiiiiEEENS1_10collective13CollectiveMmaINS1_34MainloopSm90TmaGmmaWarpSpecializedILi13ENS5_IJNS4_1CILi1EEESB_SB_EEENS1_35KernelTmaWarpSpecializedCooperativeEEENS5_IJNSA_ILi192EEENSA_ILi80EEENSA_ILi32EEEEEENS_6half_tENS5_IJlSB_lEEESJ_SK_NS4_8TiledMMAINS4_8MMA_AtomIJNS4_4SM904GMMA25MMA_64x16x16_F32F16F16_SSILNSO_5MajorE0ELSQ_0ELNSO_7ScaleInE1ELSR_1EEEEEENS4_6LayoutINS5_IJNSA_ILi2EEESB_SB_EEENS5_IJSB_NSA_ILi0EEESX_EEEEENS5_IJNS4_10UnderscoreES10_S10_EEEEENS4_13SM90_TMA_LOADENS4_14ComposedLayoutINS4_7SwizzleILi2ELi4ELi3EEENS4_18smem_ptr_flag_bitsILi16EEENSU_INS5_IJNSA_ILi8EEESH_EEENS5_IJSH_SB_EEEEEEEvNS4_8identityES13_S1D_vS1E_EENS_8epilogue10collective6detail29Sm90TmaWarpSpecializedAdapterINS1H_15DefaultEpilogueISJ_SK_SK_NS1G_6thread17LinearCombinationISJ_Li1EffLNS1L_9ScaleType4KindE0ELNS_15FloatRoundStyleE2ESJ_EENS1_15EpilogueDefaultEEEEEvvEEEEvNT_6ParamsE:
[----:B------:R-:W0:Y:S01]  /*0000*/  LDC R1, c[0x0][0x28] ;  /* 0x00000a00ff017b82 */ /* 0x000e220000000800 */
[----:B------:R-:W1:Y:S01]  /*0010*/  S2R R18, SR_TID.X ;  /* 0x0000000000127919 */ /* 0x000e620000002100 */
[----:B------:R-:W-:Y:S01]  /*0020*/  ELECT P0, URZ, PT ;  /* 0x00000000003f782f */ /* 0x000fe20003800000 */
[----:B------:R-:W-:Y:S01]  /*0030*/  BSSY B0, `(.L_x_0) ;  /* 0x000000f000007945 */ /* 0x000fe20003800000 */
[--C-:B-1----:R-:W-:Y:S02]  /*0040*/  SHF.R.U32.HI R0, RZ, 0x5, R18.reuse ;  /* 0x00000005ff007819 */ /* 0x102fe40000011612 */
[----:B------:R-:W-:-:S03]  /*0050*/  SHF.R.U32.HI R22, RZ, 0x7, R18 ;  /* 0x00000007ff167819 */ /* 0x000fc60000011612 */
[----:B------:R-:W1:Y:S04]  /*0060*/  SHFL.IDX PT, R5, R0, RZ, 0x1f ;  /* 0x00001fff00057589 */ /* 0x000e6800000e0000 */
[----:B------:R2:W3:Y:S01]  /*0070*/  SHFL.IDX PT, R8, R22, RZ, 0x1f ;  /* 0x00001fff16087589 */ /* 0x0004e200000e0000 */
[----:B-1----:R-:W-:-:S13]  /*0080*/  ISETP.NE.OR P0, PT, R5, RZ, !P0 ;  /* 0x000000ff0500720c */ /* 0x002fda0004705670 */
[----:B0-23--:R-:W-:Y:S05]  /*0090*/  @P0 BRA `(.L_x_1) ;  /* 0x0000000000200947 */ /* 0x00dfea0003800000 */
[----:B------:R-:W-:Y:S02]  /*00a0*/  ULDC.64 UR4, c[0x0][0x198] ;  /* 0x0000660000047ab9 */ /* 0x000fe40000000a00 */
[----:B------:R-:W-:Y:S02]  /*00b0*/  UIADD3 UR6, UP0, UR4, 0xf0, URZ ;  /* 0x000000f004067890 */ /* 0x000fe4000ff1e03f */
[----:B------:R-:W-:Y:S02]  /*00c0*/  UIADD3 UR4, UP1, UR4, 0x1f0, URZ ;  /* 0x000001f004047890 */ /* 0x000fe4000ff3e03f */
[----:B------:R-:W-:Y:S02]  /*00d0*/  UIADD3.X UR7, URZ, UR5, URZ, UP0, !UPT ;  /* 0x000000053f077290 */ /* 0x000fe400087fe43f */
[----:B------:R-:W-:-:S07]  /*00e0*/  UIADD3.X UR5, URZ, UR5, URZ, UP1, !UPT ;  /* 0x000000053f057290 */ /* 0x000fce0008ffe43f */
[----:B------:R0:W-:Y:S02]  /*00f0*/  UTMACCTL.PF [UR6] ;  /* 0x00000000060079b9 */ /* 0x0001e40008040000 */
[----:B------:R0:W-:Y:S02]  /*0100*/  UTMACCTL.PF [UR4] ;  /* 0x00000000040079b9 */ /* 0x0001e40008040000 */
[----:B0-----:R-:W-:Y:S01]  /*0110*/  NOP ;  /* 0x0000000000007918 */ /* 0x001fe20000000000 */
.L_x_1:
[----:B------:R-:W-:Y:S05]  /*0120*/  BSYNC B0 ;  /* 0x0000000000007941 */ /* 0x000fea0003800000 */
.L_x_0:
[----:B------:R-:W0:Y:S02]  /*0130*/  SHFL.IDX PT, R2, R0, RZ, 0x1f ;  /* 0x00001fff00027589 */ /* 0x000e2400000e0000 */
[----:B0-----:R-:W-:-:S13]  /*0140*/  ISETP.NE.AND P0, PT, R2, RZ, PT ;  /* 0x000000ff0200720c */ /* 0x001fda0003f05270 */
[----:B------:R-:W-:Y:S05]  /*0150*/  @P0 BRA `(.L_x_2) ;  /* 0x0000000000ac0947 */ /* 0x000fea0003800000 */
[----:B------:R-:W-:Y:S01]  /*0160*/  ELECT P0, URZ, PT ;  /* 0x00000000003f782f */ /* 0x000fe20003800000 */
[----:B------:R-:W-:-:S12]  /*0170*/  BSSY B0, `(.L_x_2) ;  /* 0x0000029000007945 */ /* 0x000fd80003800000 */
[----:B------:R-:W-:Y:S05]  /*0180*/  @!P0 BRA `(.L_x_3) ;  /* 0x00000000009c8947 */ /* 0x000fea0003800000 */
[----:B------:R-:W0:Y:S01]  /*0190*/  S2UR UR8, SR_CgaCtaId ;  /* 0x00000000000879c3 */ /* 0x000e220000008800 */
[----:B------:R-:W-:Y:S01]  /*01a0*/  UMOV UR4, 0x400 ;  /* 0x0000040000047882 */ /* 0x000fe20000000000 */
[----:B------:R-:W-:Y:S01]  /*01b0*/  UMOV UR5, 0x1 ;  /* 0x0000000100057882 */ /* 0x000fe20000000000 */
[----:B------:R-:W-:Y:S02]  /*01c0*/  UMOV UR6, 0x100 ;  /* 0x0000010000067882 */ /* 0x000fe40000000000 */
[----:B------:R-:W-:-:S04]  /*01d0*/  UIADD3 UR6, -UR6, 0x100000, URZ ;  /* 0x0010000006067890 */ /* 0x000fc8000fffe13f */
[----:B------:R-:W-:Y:S02]  /*01e0*/  USHF.L.U32 UR7, UR6, 0xb, URZ ;  /* 0x0000000b06077899 */ /* 0x000fe4000800063f */
[----:B------:R-:W-:Y:S02]  /*01f0*/  USHF.L.U32 UR6, UR6, 0x1, URZ ;  /* 0x0000000106067899 */ /* 0x000fe4000800063f */
[----:B0-----:R-:W-:Y:S02]  /*0200*/  ULEA UR8, UR8, UR4, 0x18 ;  /* 0x0000000408087291 */ /* 0x001fe4000f8ec03f */
[----:B------:R-:W-:-:S04]  /*0210*/  UIADD3 UR4, -UR5, 0x100000, URZ ;  /* 0x0010000005047890 */ /* 0x000fc8000fffe13f */
[----:B------:R-:W-:Y:S02]  /*0220*/  USHF.L.U32 UR5, UR4, 0xb, URZ ;  /* 0x0000000b04057899 */ /* 0x000fe4000800063f */
[----:B------:R-:W-:Y:S01]  /*0230*/  USHF.L.U32 UR4, UR4, 0x1, URZ ;  /* 0x0000000104047899 */ /* 0x000fe2000800063f */
[----:B------:R-:W0:Y:S11]  /*0240*/  FENCE.VIEW.ASYNC.S ;  /* 0x00000000000073c6 */ /* 0x000e360000000000 */
[----:B0-----:R0:W1:Y:S01]  /*0250*/  SYNCS.EXCH.64 URZ, [UR8], UR4 ;  /* 0x00000004083f75b2 */ /* 0x0010620008000100 */
[----:B------:R0:W2:Y:S01]  /*0260*/  SYNCS.EXCH.64 URZ, [UR8+0x68], UR6 ;  /* 0x00006806083f75b2 */ /* 0x0000a20008000100 */
[----:B------:R0:W3:Y:S01]  /*0270*/  SYNCS.EXCH.64 URZ, [UR8+0x8], UR4 ;  /* 0x00000804083f75b2 */ /* 0x0000e20008000100 */
[----:B------:R0:W4:Y:S01]  /*0280*/  SYNCS.EXCH.64 URZ, [UR8+0x70], UR6 ;  /* 0x00007006083f75b2 */ /* 0x0001220008000100 */
[----:B------:R0:W0:Y:S01]  /*0290*/  SYNCS.EXCH.64 URZ, [UR8+0x10], UR4 ;  /* 0x00001004083f75b2 */ /* 0x0000220008000100 */
        /* <DEDUP_REMOVED lines=21> */
[----:B-123--:R-:W-:Y:S01]  /*03f0*/  NOP ;  /* 0x0000000000007918 */ /* 0x00efe20000000000 */
.L_x_3:
[----:B0-----:R-:W-:Y:S05]  /*0400*/  BSYNC B0 ;  /* 0x0000000000007941 */ /* 0x001fea0003800000 */
.L_x_2:
[----:B------:R-:W0:Y:S01]  /*0410*/  SHFL.IDX PT, R0, R0, RZ, 0x1f ;  /* 0x00001fff00007589 */ /* 0x000e2200000e0000 */
[----:B------:R-:W-:Y:S01]  /*0420*/  ELECT P0, URZ, PT ;  /* 0x00000000003f782f */ /* 0x000fe20003800000 */
[----:B------:R-:W1:Y:S01]  /*0430*/  LDC R2, c[0x0][0x65c] ;  /* 0x00019700ff027b82 */ /* 0x000e620000000800 */
[----:B------:R-:W-:Y:S01]  /*0440*/  SHF.R.S32.HI R6, RZ, 0x1f, R5 ;  /* 0x0000001fff067819 */ /* 0x000fe20000011405 */
[----:B------:R-:W2:Y:S01]  /*0450*/  S2R R3, SR_CTAID.Y ;  /* 0x0000000000037919 */ /* 0x000ea20000002600 */
[----:B------:R-:W-:Y:S01]  /*0460*/  UMOV UR4, 0x20 ;  /* 0x0000002000047882 */ /* 0x000fe20000000000 */
[----:B------:R-:W-:Y:S01]  /*0470*/  ISETP.NE.AND P2, PT, R8, RZ, PT ;  /* 0x000000ff0800720c */ /* 0x000fe20003f45270 */
[----:B------:R-:W-:Y:S01]  /*0480*/  NOP ;  /* 0x0000000000007918 */ /* 0x000fe20000000000 */
[----:B------:R-:W3:Y:S01]  /*0490*/  S2R R4, SR_CTAID.X ;  /* 0x0000000000047919 */ /* 0x000ee20000002500 */
[----:B------:R-:W-:Y:S01]  /*04a0*/  LEA.HI R6, R6, R5, RZ, 0x2 ;  /* 0x0000000506067211 */ /* 0x000fe200078f10ff */
[----:B------:R-:W-:Y:S01]  /*04b0*/  NOP ;  /* 0x0000000000007918 */ /* 0x000fe20000000000 */
[----:B0-----:R-:W-:-:S02]  /*04c0*/  ISETP.NE.OR P0, PT, R0, RZ, !P0 ;  /* 0x000000ff0000720c */ /* 0x001fc40004705670 */
[----:B-1----:R-:W-:-:S04]  /*04d0*/  ISETP.NE.AND P3, PT, R2, 0x1, PT ;  /* 0x000000010200780c */ /* 0x002fc80003f65270 */
[----:B------:R-:W-:Y:S02]  /*04e0*/  P2R R0, PR, RZ, 0x8 ;  /* 0x00000008ff007803 */ /* 0x000fe40000000000 */
[----:B------:R-:W-:-:S05]  /*04f0*/  LOP3.LUT R0, R6, 0xfffffffc, RZ, 0xc0, !PT ;  /* 0xfffffffc06007812 */ /* 0x000fca00078ec0ff */
[----:B------:R-:W-:Y:S01]  /*0500*/  VOTEU.ALL UP0, P0 ;  /* 0x00000000003f7886 */ /* 0x000fe20000000000 */
[----:B------:R-:W-:Y:S01]  /*0510*/  IMAD.IADD R0, R5, 0x1, -R0 ;  /* 0x0000000105007824 */ /* 0x000fe200078e0a00 */
[----:B------:R-:W3:Y:S01]  /*0520*/  @P3 LDC R17, c[0x0][0x10] ;  /* 0x00000400ff113b82 */ /* 0x000ee20000000800 */
[----:B------:R-:W-:Y:S01]  /*0530*/  VOTEU.ALL UP1, P0 ;  /* 0x00000000003f7886 */ /* 0x000fe20000020000 */
[----:B--2---:R-:W-:Y:S01]  /*0540*/  @P3 IMAD.MOV.U32 R6, RZ, RZ, R3 ;  /* 0x000000ffff063224 */ /* 0x004fe200078e0003 */
[----:B------:R-:W-:Y:S01]  /*0550*/  @!UP0 UMOV UR6, 0x400 ;  /* 0x0000040000068882 */ /* 0x000fe20000000000 */
[----:B------:R-:W-:-:S04]  /*0560*/  @!UP0 UIADD3 UR4, -UR4, 0x100000, URZ ;  /* 0x0010000004048890 */ /* 0x000fc8000fffe13f */
[----:B------:R-:W-:Y:S02]  /*0570*/  @!UP0 USHF.L.U32 UR5, UR4, 0xb, URZ ;  /* 0x0000000b04058899 */ /* 0x000fe4000800063f */
[----:B------:R-:W-:Y:S01]  /*0580*/  @!UP0 USHF.L.U32 UR4, UR4, 0x1, URZ ;  /* 0x0000000104048899 */ /* 0x000fe2000800063f */
[----:B------:R-:W-:Y:S02]  /*0590*/  @P3 IMAD.MOV.U32 R7, RZ, RZ, RZ ;  /* 0x000000ffff073224 */ /* 0x000fe400078e00ff */
[----:B------:R-:W-:Y:S01]  /*05a0*/  IMAD.MOV.U32 R5, RZ, RZ, RZ ;  /* 0x000000ffff057224 */ /* 0x000fe200078e00ff */
[----:B------:R-:W0:Y:S01]  /*05b0*/  @!UP0 S2UR UR7, SR_CgaCtaId ;  /* 0x00000000000789c3 */ /* 0x000e220000008800 */
[----:B------:R-:W-:-:S07]  /*05c0*/  @P3 IMAD.MOV.U32 R11, RZ, RZ, RZ ;  /* 0x000000ffff0b3224 */ /* 0x000fce00078e00ff */
[----:B------:R-:W1:Y:S01]  /*05d0*/  @!P3 LDC R9, c[0x0][0xc] ;  /* 0x00000300ff09bb82 */ /* 0x000e620000000800 */
[----:B---3--:R-:W-:-:S04]  /*05e0*/  @P3 IMAD.WIDE.U32 R16, R4, R17, R6 ;  /* 0x0000001104103225 */ /* 0x008fc800078e0006 */
[----:B------:R-:W-:Y:S01]  /*05f0*/  @P3 IMAD.IADD R17, R17, 0x1, R11 ;  /* 0x0000000111113824 */ /* 0x000fe200078e020b */
[----:B0-----:R-:W-:Y:S01]  /*0600*/  @!UP0 ULEA UR6, UR7, UR6, 0x18 ;  /* 0x0000000607068291 */ /* 0x001fe2000f8ec03f */
[----:B------:R-:W-:Y:S01]  /*0610*/  VOTEU.ALL UP0, P0 ;  /* 0x00000000003f7886 */ /* 0x000fe20000000000 */
[----:B------:R-:W-:-:S04]  /*0620*/  ISETP.NE.AND P0, PT, R0, 0x3, PT ;  /* 0x000000030000780c */ /* 0x000fc80003f05270 */
[----:B------:R-:W-:Y:S01]  /*0630*/  ISETP.EQ.OR P0, PT, R0, RZ, !P0 ;  /* 0x000000ff0000720c */ /* 0x000fe20004702670 */
[----:B-1----:R-:W-:-:S03]  /*0640*/  @!P3 IMAD.WIDE.U32 R6, R9, R3, R4 ;  /* 0x000000030906b225 */ /* 0x002fc600078e0004 */
[C---:B------:R-:W-:Y:S01]  /*0650*/  ISETP.EQ.AND P0, PT, R8.reuse, RZ, P0 ;  /* 0x000000ff0800720c */ /* 0x040fe20000702270 */
[----:B------:R-:W-:Y:S01]  /*0660*/  VIADD R8, R8, 0xffffffff ;  /* 0xffffffff08087836 */ /* 0x000fe20000000000 */
[----:B------:R-:W0:Y:S02]  /*0670*/  FENCE.VIEW.ASYNC.S ;  /* 0x00000000000073c6 */ /* 0x000e240000000000 */
[----:B0-----:R0:W4:Y:S01]  /*0680*/  @!UP0 SYNCS.EXCH.64 URZ, [UR6+0xe0], UR4 ;  /* 0x0000e004063f85b2 */ /* 0x0011220008000100 */
[----:B------:R-:W-:Y:S01]  /*0690*/  @!P3 IMAD.MOV.U32 R16, RZ, RZ, R6 ;  /* 0x000000ffff10b224 */ /* 0x000fe200078e0006 */
[----:B------:R-:W-:Y:S01]  /*06a0*/  SEL R19, RZ, 0x1, !P0 ;  /* 0x00000001ff137807 */ /* 0x000fe20004000000 */
[----:B------:R-:W-:Y:S01]  /*06b0*/  @!P3 IMAD.MOV.U32 R17, RZ, RZ, R7 ;  /* 0x000000ffff11b224 */ /* 0x000fe200078e0007 */
[----:B------:R-:W-:-:S04]  /*06c0*/  ISETP.GE.U32.AND P1, PT, R8, 0x2, PT ;  /* 0x000000020800780c */ /* 0x000fc80003f26070 */
[----:B------:R-:W-:Y:S01]  /*06d0*/  SEL R19, R19, 0x2, P1 ;  /* 0x0000000213137807 */ /* 0x000fe20000800000 */
[----:B------:R0:W4:Y:S01]  /*06e0*/  @!UP1 SYNCS.EXCH.64 URZ, [UR6+0xe8], UR4 ;  /* 0x0000e804063f95b2 */ /* 0x0001220008000100 */
[----:B------:R-:W-:Y:S01]  /*06f0*/  NOP ;  /* 0x0000000000007918 */ /* 0x000fe20000000000 */
[----:B----4-:R-:W-:Y:S06]  /*0700*/  BAR.SYNC.DEFER_BLOCKING 0x0 ;  /* 0x0000000000007b1d */ /* 0x010fec0000010000 */
[----:B------:R-:W-:Y:S05]  /*0710*/  @!P2 BRA `(.L_x_4) ;  /* 0x000000780048a947 */ /* 0x000fea0003800000 */
[----:B------:R-:W-:-:S13]  /*0720*/  ISETP.GT.U32.AND P0, PT, R8, 0x1, PT ;  /* 0x000000010800780c */ /* 0x000fda0003f04070 */
[----:B0-----:R-:W-:Y:S05]  /*0730*/  @P0 EXIT ;  /* 0x000000000000094d */ /* 0x001fea0003800000 */
[----:B------:R-:W-:Y:S01]  /*0740*/  ULDC.64 UR4, c[0x0][0x650] ;  /* 0x0001940000047ab9 */ /* 0x000fe20000000a00 */
[----:B------:R-:W-:Y:S01]  /*0750*/  PRMT R0, RZ, 0x7610, R0 ;  /* 0x00007610ff007816 */ /* 0x000fe20000000000 */
[----:B------:R-:W-:Y:S01]  /*0760*/  IMAD.MOV.U32 R106, RZ, RZ, -0x1 ;  /* 0xffffffffff6a7424 */ /* 0x000fe200078e00ff */
[----:B------:R-:W-:Y:S01]  /*0770*/  ISETP.GE.U32.AND P0, PT, R16, UR4, PT ;  /* 0x0000000410007c0c */ /* 0x000fe2000bf06070 */
[----:B------:R-:W-:Y:S02]  /*0780*/  IMAD.MOV.U32 R107, RZ, RZ, -0x1 ;  /* 0xffffffffff6b7424 */ /* 0x000fe400078e00ff */
[----:B------:R-:W-:Y:S01]  /*0790*/  IMAD.MOV.U32 R23, RZ, RZ, -0x1 ;  /* 0xffffffffff177424 */ /* 0x000fe200078e00ff */
[----:B------:R-:W-:-:S13]  /*07a0*/  ISETP.GE.U32.AND.EX P0, PT, R17, UR5, PT, P0 ;  /* 0x0000000511007c0c */ /* 0x000fda000bf06100 */
[----:B------:R-:W-:Y:S05]  /*07b0*/  @P0 BRA `(.L_x_5) ;  /* 0x0000000400540947 */ /* 0x000fea0003800000 */
[----:B------:R-:W0:Y:S01]  /*07c0*/  LDC.64 R14, c[0x0][0x628] ;  /* 0x00018a00ff0e7b82 */ /* 0x000e220000000a00 */
[----:B------:R-:W-:Y:S02]  /*07d0*/  IMAD.MOV.U32 R6, RZ, RZ, R16 ;  /* 0x000000ffff067224 */ /* 0x000fe400078e0010 */
[----:B------:R-:W-:-:S05]  /*07e0*/  IMAD.MOV.U32 R7, RZ, RZ, R17 ;  /* 0x000000ffff077224 */ /* 0x000fca00078e0011 */
[----:B------:R-:W1:Y:S08]  /*07f0*/  LDC R0, c[0x0][0x630] ;  /* 0x00018c00ff007b82 */ /* 0x000e700000000800 */
[----:B------:R-:W2:Y:S01]  /*0800*/  LDC.64 R20, c[0x0][0x620] ;  /* 0x00018800ff147b82 */ /* 0x000ea20000000a00 */
[----:B0-----:R-:W-:-:S04]  /*0810*/  ISETP.NE.U32.AND P0, PT, R14, RZ, PT ;  /* 0x000000ff0e00720c */ /* 0x001fc80003f05070 */
[----:B------:R-:W-:-:S13]  /*0820*/  ISETP.NE.AND.EX P0, PT, R15, RZ, PT, P0 ;  /* 0x000000ff0f00720c */ /* 0x000fda0003f05300 */
[----:B-12---:R-:W-:Y:S05]  /*0830*/  @!P0 BRA `(.L_x_6) ;  /* 0x0000000000288947 */ /* 0x006fea0003800000 */
[----:B------:R-:W0:Y:S02]  /*0840*/  LDC R11, c[0x0][0x634] ;  /* 0x00018d00ff0b7b82 */ /* 0x000e240000000800 */
[----:B0-----:R-:W-:-:S05]  /*0850*/  IADD3 R11, P0, R16, R11, RZ ;  /* 0x0000000b100b7210 */ /* 0x001fca0007f1e0ff */
[----:B------:R-:W-:-:S04]  /*0860*/  IMAD.X R13, RZ, RZ, R17, P0 ;  /* 0x000000ffff0d7224 */ /* 0x000fc800000e0611 */
[----:B------:R-:W-:-:S04]  /*0870*/  IMAD.WIDE.U32 R6, R13, R14, RZ ;  /* 0x0000000e0d067225 */ /* 0x000fc800078e00ff */
[----:B------:R-:W-:-:S04]  /*0880*/  IMAD.WIDE.U32 R8, P0, R11, R15, R6 ;  /* 0x0000000f0b087225 */ /* 0x000fc80007800006 */
[----:B------:R-:W-:-:S04]  /*0890*/  IMAD.WIDE.U32 R6, R11, R14, RZ ;  /* 0x0000000e0b067225 */ /* 0x000fc800078e00ff */
[----:B------:R-:W-:Y:S01]  /*08a0*/  IMAD.X R11, RZ, RZ, RZ, P0 ;  /* 0x000000ffff0b7224 */ /* 0x000fe200000e06ff */
[----:B------:R-:W-:Y:S01]  /*08b0*/  IADD3 RZ, P0, R7, R8, RZ ;  /* 0x0000000807ff7210 */ /* 0x000fe20007f1e0ff */
[----:B------:R-:W-:-:S04]  /*08c0*/  IMAD.MOV.U32 R10, RZ, RZ, R9 ;  /* 0x000000ffff0a7224 */ /* 0x000fc800078e0009 */
[----:B------:R-:W-:-:S08]  /*08d0*/  IMAD.WIDE.U32.X R6, R13, R15, R10, P0 ;  /* 0x0000000f0d067225 */ /* 0x000fd000000e040a */
.L_x_6:
[-CC-:B------:R-:W-:Y:S01]  /*08e0*/  SHF.R.U64 R23, R6, R0.reuse, R7.reuse ;  /* 0x0000000006177219 */ /* 0x180fe20000001207 */
[----:B------:R-:W0:Y:S01]  /*08f0*/  LDC R10, c[0x0][0x618] ;  /* 0x00018600ff0a7b82 */ /* 0x000e220000000800 */
[----:B------:R-:W-:Y:S01]  /*0900*/  SHF.R.U32.HI R5, RZ, R0, R7 ;  /* 0x00000000ff057219 */ /* 0x000fe20000011607 */
[----:B------:R-:W-:Y:S01]  /*0910*/  ULDC UR4, c[0x0][0x150] ;  /* 0x0000540000047ab9 */ /* 0x000fe20000000800 */
[----:B------:R-:W-:Y:S02]  /*0920*/  IADD3 R9, P0, RZ, -R23, RZ ;  /* 0x80000017ff097210 */ /* 0x000fe40007f1e0ff */
[----:B------:R-:W-:-:S03]  /*0930*/  I2FP.F32.U32 R0, R4 ;  /* 0x0000000400007245 */ /* 0x000fc60000201000 */
[----:B------:R-:W1:Y:S01]  /*0940*/  LDC.64 R28, c[0x0][0x640] ;  /* 0x00019000ff1c7b82 */ /* 0x000e620000000a00 */
[----:B------:R-:W-:Y:S02]  /*0950*/  IMAD.X R11, RZ, RZ, ~R5, P0 ;  /* 0x000000ffff0b7224 */ /* 0x000fe400000e0e05 */
[----:B------:R-:W-:Y:S01]  /*0960*/  FMUL R0, R0, UR4 ;  /* 0x0000000400007c20 */ /* 0x000fe20008400000 */
[----:B------:R-:W-:Y:S01]  /*0970*/  IMAD.WIDE.U32 R6, R9, R20, R16 ;  /* 0x0000001409067225 */ /* 0x000fe200078e0010 */
[----:B------:R-:W-:-:S03]  /*0980*/  ULDC UR4, c[0x0][0x154] ;  /* 0x0000550000047ab9 */ /* 0x000fc60000000800 */
[----:B------:R-:W-:Y:S01]  /*0990*/  IMAD R8, R11, R20, RZ ;  /* 0x000000140b087224 */ /* 0x000fe200078e02ff */
[----:B------:R-:W2:Y:S01]  /*09a0*/  LDC R5, c[0x0][0x144] ;  /* 0x00005100ff057b82 */ /* 0x000ea20000000800 */
[----:B------:R-:W3:Y:S02]  /*09b0*/  F2I.U32.TRUNC.NTZ R0, R0 ;  /* 0x0000000000007305 */ /* 0x000ee4000020f000 */
[----:B------:R-:W-:-:S04]  /*09c0*/  IMAD R9, R9, R21, R8 ;  /* 0x0000001509097224 */ /* 0x000fc800078e0208 */
[----:B------:R-:W-:Y:S01]  /*09d0*/  IMAD.IADD R7, R7, 0x1, R9 ;  /* 0x0000000107077824 */ /* 0x000fe200078e0209 */
[----:B------:R-:W4:Y:S01]  /*09e0*/  LDC R12, c[0x0][0x608] ;  /* 0x00018200ff0c7b82 */ /* 0x000f220000000800 */
[----:B------:R-:W-:-:S03]  /*09f0*/  IMAD.MOV.U32 R9, RZ, RZ, -0x1 ;  /* 0xffffffffff097424 */ /* 0x000fc600078e00ff */
[-CC-:B0-----:R-:W-:Y:S02]  /*0a00*/  SHF.R.U64 R20, R6, R10.reuse, R7.reuse ;  /* 0x0000000a06147219 */ /* 0x181fe40000001207 */
[----:B------:R-:W-:Y:S02]  /*0a10*/  I2FP.F32.U32 R6, R3 ;  /* 0x0000000300067245 */ /* 0x000fe40000201000 */
[----:B------:R-:W0:Y:S01]  /*0a20*/  LDC R26, c[0x0][0x658] ;  /* 0x00019600ff1a7b82 */ /* 0x000e220000000800 */
[----:B-1----:R-:W-:Y:S01]  /*0a30*/  ISETP.NE.U32.AND P0, PT, R28, RZ, PT ;  /* 0x000000ff1c00720c */ /* 0x002fe20003f05070 */
[----:B---3--:R-:W-:Y:S01]  /*0a40*/  IMAD.MOV R8, RZ, RZ, -R0 ;  /* 0x000000ffff087224 */ /* 0x008fe200078e0a00 */
[----:B------:R-:W-:Y:S01]  /*0a50*/  SHF.R.U32.HI R7, RZ, R10, R7 ;  /* 0x0000000aff077219 */ /* 0x000fe20000011607 */
[----:B------:R-:W-:Y:S01]  /*0a60*/  FMUL R6, R6, UR4 ;  /* 0x0000000406067c20 */ /* 0x000fe20008400000 */
[----:B------:R-:W-:-:S03]  /*0a70*/  ISETP.NE.AND.EX P0, PT, R29, RZ, PT, P0 ;  /* 0x000000ff1d00720c */ /* 0x000fc60003f05300 */
[----:B------:R-:W1:Y:S01]  /*0a80*/  LDC R14, c[0x0][0x148] ;  /* 0x00005200ff0e7b82 */ /* 0x000e620000000800 */
[----:B--2---:R-:W-:-:S07]  /*0a90*/  IMAD R0, R5, R8, R4 ;  /* 0x0000000805007224 */ /* 0x004fce00078e0204 */
[----:B------:R-:W2:Y:S01]  /*0aa0*/  LDC R24, c[0x0][0x600] ;  /* 0x00018000ff187b82 */ /* 0x000ea20000000800 */
[-CC-:B----4-:R-:W-:Y:S02]  /*0ab0*/  SHF.R.U64 R30, R20, R12.reuse, R7.reuse ;  /* 0x0000000c141e7219 */ /* 0x190fe40000001207 */
[----:B------:R-:W-:Y:S01]  /*0ac0*/  SHF.R.U32.HI R5, RZ, R12, R7 ;  /* 0x0000000cff057219 */ /* 0x000fe20000011607 */
[----:B------:R-:W-:Y:S01]  /*0ad0*/  IMAD.MOV.U32 R7, RZ, RZ, 0x1 ;  /* 0x00000001ff077424 */ /* 0x000fe200078e00ff */
[----:B------:R3:W4:Y:S03]  /*0ae0*/  F2I.U32.TRUNC.NTZ R12, R6 ;  /* 0x00000006000c7305 */ /* 0x000726000020f000 */
[----:B------:R-:W1:Y:S01]  /*0af0*/  LDC R15, c[0x0][0x648] ;  /* 0x00019200ff0f7b82 */ /* 0x000e620000000800 */
[-C--:B0-----:R-:W-:Y:S02]  /*0b00*/  SHF.L.U32 R4, R9, R26.reuse, RZ ;  /* 0x0000001a09047219 */ /* 0x081fe400000006ff */
[----:B------:R-:W-:-:S02]  /*0b10*/  SHF.R.U64 R32, R30, R26, R5 ;  /* 0x0000001a1e207219 */ /* 0x000fc40000001205 */
[----:B------:R-:W-:Y:S02]  /*0b20*/  LOP3.LUT R11, RZ, R4, RZ, 0x33, !PT ;  /* 0x00000004ff0b7212 */ /* 0x000fe400078e33ff */
[-C--:B------:R-:W-:Y:S01]  /*0b30*/  SHF.R.U32.HI R5, RZ, R26.reuse, R5 ;  /* 0x0000001aff057219 */ /* 0x080fe20000011605 */
[----:B------:R-:W0:Y:S01]  /*0b40*/  LDC R21, c[0x0][0x638] ;  /* 0x00018e00ff157b82 */ /* 0x000e220000000800 */
[----:B------:R-:W-:Y:S01]  /*0b50*/  SHF.L.U32 R10, R7, R26, RZ ;  /* 0x0000001a070a7219 */ /* 0x000fe200000006ff */
[----:B------:R-:W-:-:S06]  /*0b60*/  IMAD.MOV.U32 R4, RZ, RZ, R32 ;  /* 0x000000ffff047224 */ /* 0x000fcc00078e0020 */
[----:B------:R-:W0:Y:S01]  /*0b70*/  LDC R106, c[0x0][0x610] ;  /* 0x00018400ff6a7b82 */ /* 0x000e220000000800 */
[----:B---34-:R-:W-:Y:S05]  /*0b80*/  @!P0 BRA `(.L_x_7) ;  /* 0x0000000000288947 */ /* 0x018fea0003800000 */
[----:B------:R-:W3:Y:S02]  /*0b90*/  LDC R9, c[0x0][0x64c] ;  /* 0x00019300ff097b82 */ /* 0x000ee40000000800 */
[----:B---3--:R-:W-:-:S05]  /*0ba0*/  IADD3 R9, P0, R32, R9, RZ ;  /* 0x0000000920097210 */ /* 0x008fca0007f1e0ff */
        /* <DEDUP_REMOVED lines=8> */
.L_x_7:
[----:B-1----:R-:W-:Y:S01]  /*0c30*/  SHF.R.U64 R4, R4, R15, R5 ;  /* 0x0000000f04047219 */ /* 0x002fe20000001205 */
[----:B--2---:R-:W-:Y:S01]  /*0c40*/  VIADD R5, R24, 0xffffffff ;  /* 0xffffffff18057836 */ /* 0x004fe20000000000 */
[----:B------:R-:W-:Y:S01]  /*0c50*/  LOP3.LUT R11, R30, R11, RZ, 0xc0, !PT ;  /* 0x0000000b1e0b7212 */ /* 0x000fe200078ec0ff */
[----:B------:R-:W-:Y:S02]  /*0c60*/  IMAD.MOV R12, RZ, RZ, -R12 ;  /* 0x000000ffff0c7224 */ /* 0x000fe400078e0a0c */
[----:B------:R-:W-:Y:S01]  /*0c70*/  IMAD.MOV R6, RZ, RZ, -R4 ;  /* 0x000000ffff067224 */ /* 0x000fe200078e0a04 */
[----:B------:R-:W-:Y:S01]  /*0c80*/  LOP3.LUT R5, R20, R5, RZ, 0xc0, !PT ;  /* 0x0000000514057212 */ /* 0x000fe200078ec0ff */
[----:B------:R-:W-:Y:S02]  /*0c90*/  @P3 IMAD R0, R14, R12, R3 ;  /* 0x0000000c0e003224 */ /* 0x000fe400078e0203 */
[----:B------:R-:W-:Y:S02]  /*0ca0*/  IMAD R11, R10, R4, R11 ;  /* 0x000000040a0b7224 */ /* 0x000fe400078e020b */
[----:B0-----:R-:W-:-:S02]  /*0cb0*/  IMAD R3, R6, R21, R32 ;  /* 0x0000001506037224 */ /* 0x001fc400078e0220 */
[----:B------:R-:W-:Y:S02]  /*0cc0*/  IMAD R106, R11, R106, R0 ;  /* 0x0000006a0b6a7224 */ /* 0x000fe400078e0200 */
[----:B------:R-:W-:Y:S02]  /*0cd0*/  IMAD R3, R3, R24, R5 ;  /* 0x0000001803037224 */ /* 0x000fe400078e0205 */
[----:B------:R-:W-:-:S03]  /*0ce0*/  IMAD.MOV.U32 R0, RZ, RZ, 0x1 ;  /* 0x00000001ff007424 */ /* 0x000fc600078e00ff */
[----:B------:R-:W-:Y:S02]  /*0cf0*/  SEL R107, R3, R106, !P3 ;  /* 0x0000006a036b7207 */ /* 0x000fe40005800000 */
[----:B------:R-:W-:-:S07]  /*0d00*/  SEL R106, R106, R3, !P3 ;  /* 0x000000036a6a7207 */ /* 0x000fce0005800000 */
.L_x_5:
[----:B------:R-:W-:-:S08]  /*0d10*/  NOP ;  /* 0x0000000000007918 */ /* 0x000fd00000000000 */
[----:B------:R-:W0:Y:S02]  /*0d20*/  USETMAXREG.TRY_ALLOC.CTAPOOL UP0, 0xe8 ;  /* 0x000000e8000079c8 */ /* 0x000e240008000600 */
[----:B0-----:R-:W-:-:S13]  /*0d30*/  PLOP3.LUT P0, PT, PT, PT, UP0, 0x80, 0x0 ;  /* 0x000000000000781c */ /* 0x001fda0003f0f008 */
[----:B------:R-:W-:Y:S05]  /*0d40*/  @!P0 BRA `(.L_x_5) ;  /* 0xfffffffc00f08947 */ /* 0x000fea000383ffff */
[----:B------:R-:W-:Y:S01]  /*0d50*/  ULDC.64 UR4, c[0x0][0x598] ;  /* 0x0001660000047ab9 */ /* 0x000fe20000000a00 */
[----:B------:R-:W-:Y:S01]  /*0d60*/  ULDC.64 UR36, c[0x0][0x208] ;  /* 0x0000820000247ab9 */ /* 0x000fe20000000a00 */
[----:B------:R-:W-:-:S04]  /*0d70*/  ISETP.NE.U32.AND P0, PT, RZ, UR4, PT ;  /* 0x00000004ff007c0c */ /* 0x000fc8000bf05070 */
[----:B------:R-:W-:-:S13]  /*0d80*/  ISETP.NE.AND.EX P0, PT, RZ, UR5, PT, P0 ;  /* 0x00000005ff007c0c */ /* 0x000fda000bf05300 */
[----:B------:R-:W-:Y:S05]  /*0d90*/  @!P0 BRA `(.L_x_8) ;  /* 0x00000000001c8947 */ /* 0x000fea0003800000 */
[----:B------:R-:W0:Y:S02]  /*0da0*/  LDC.64 R4, c[0x0][0x598] ;  /* 0x00016600ff047b82 */ /* 0x000e240000000a00 */
[----:B0-----:R-:W2:Y:S02]  /*0db0*/  LDG.E.64 R4, desc[UR36][R4.64] ;  /* 0x0000002404047981 */ /* 0x001ea4000c1e1b00 */
[----:B--2---:R-:W-:-:S04]  /*0dc0*/  ISETP.NE.U32.AND P0, PT, R4, RZ, PT ;  /* 0x000000ff0400720c */ /* 0x004fc80003f05070 */
[----:B------:R-:W-:-:S13]  /*0dd0*/  ISETP.NE.AND.EX P0, PT, R5, RZ, PT, P0 ;  /* 0x000000ff0500720c */ /* 0x000fda0003f05300 */
[----:B------:R-:W-:Y:S05]  /*0de0*/  @!P0 BRA `(.L_x_8) ;  /* 0x0000000000088947 */ /* 0x000fea0003800000 */
[----:B------:R0:W5:Y:S01]  /*0df0*/  LD.E R104, desc[UR36][R4.64] ;  /* 0x0000002404687980 */ /* 0x000162000c101900 */
[----:B------:R-:W-:Y:S05]  /*0e00*/  BRA `(.L_x_9) ;  /* 0x0000000000247947 */ /* 0x000fea0003800000 */
.L_x_8:
[----:B------:R-:W-:Y:S02]  /*0e10*/  ULDC.64 UR4, c[0x0][0x588] ;  /* 0x0001620000047ab9 */ /* 0x000fe40000000a00 */
[----:B------:R-:W-:-:S04]  /*0e20*/  ISETP.NE.U32.AND P0, PT, RZ, UR4, PT ;  /* 0x00000004ff007c0c */ /* 0x000fc8000bf05070 */
[----:B------:R-:W-:-:S13]  /*0e30*/  ISETP.NE.AND.EX P0, PT, RZ, UR5, PT, P0 ;  /* 0x00000005ff007c0c */ /* 0x000fda000bf05300 */
[----:B------:R-:W-:Y:S05]  /*0e40*/  @!P0 BRA `(.L_x_10) ;  /* 0x00000000000c8947 */ /* 0x000fea0003800000 */
[----:B------:R-:W0:Y:S02]  /*0e50*/  LDC.64 R104, c[0x0][0x588] ;  /* 0x00016200ff687b82 */ /* 0x000e240000000a00 */
[----:B0-----:R1:W5:Y:S01]  /*0e60*/  LDG.E R104, desc[UR36][R104.64] ;  /* 0x0000002468687981 */ /* 0x001362000c1e1900 */
[----:B------:R-:W-:Y:S05]  /*0e70*/  BRA `(.L_x_9) ;  /* 0x0000000000087947 */ /* 0x000fea0003800000 */
.L_x_10:
[----:B------:R-:W-:Y:S02]  /*0e80*/  ULDC UR4, c[0x0][0x580] ;  /* 0x0001600000047ab9 */ /* 0x000fe40000000800 */
[----:B------:R-:W-:-:S07]  /*0e90*/  IMAD.U32 R104, RZ, RZ, UR4 ;  /* 0x00000004ff687e24 */ /* 0x000fce000f8e00ff */
.L_x_9:
[----:B------:R-:W-:Y:S02]  /*0ea0*/  ULDC.64 UR4, c[0x0][0x5a0] ;  /* 0x0001680000047ab9 */ /* 0x000fe40000000a00 */
[----:B------:R-:W-:-:S04]  /*0eb0*/  ISETP.NE.U32.AND P0, PT, RZ, UR4, PT ;  /* 0x00000004ff007c0c */ /* 0x000fc8000bf05070 */
[----:B------:R-:W-:-:S13]  /*0ec0*/  ISETP.NE.AND.EX P0, PT, RZ, UR5, PT, P0 ;  /* 0x00000005ff007c0c */ /* 0x000fda000bf05300 */
[----:B------:R-:W-:Y:S05]  /*0ed0*/  @!P0 BRA `(.L_x_11) ;  /* 0x00000000001c8947 */ /* 0x000fea0003800000 */
[----:B0-----:R-:W0:Y:S02]  /*0ee0*/  LDC.64 R4, c[0x0][0x5a0] ;  /* 0x00016800ff047b82 */ /* 0x001e240000000a00 */
[----:B0-----:R-:W2:Y:S02]  /*0ef0*/  LDG.E.64 R4, desc[UR36][R4.64] ;  /* 0x0000002404047981 */ /* 0x001ea4000c1e1b00 */
[----:B--2---:R-:W-:-:S04]  /*0f00*/  ISETP.NE.U32.AND P0, PT, R4, RZ, PT ;  /* 0x000000ff0400720c */ /* 0x004fc80003f05070 */
[----:B------:R-:W-:-:S13]  /*0f10*/  ISETP.NE.AND.EX P0, PT, R5, RZ, PT, P0 ;  /* 0x000000ff0500720c */ /* 0x000fda0003f05300 */
[----:B------:R-:W-:Y:S05]  /*0f20*/  @!P0 BRA `(.L_x_11) ;  /* 0x0000000000088947 */ /* 0x000fea0003800000 */
[----:B-1----:R0:W5:Y:S01]  /*0f30*/  LD.E R105, desc[UR36][R4.64] ;  /* 0x0000002404697980 */ /* 0x002162000c101900 */
[----:B------:R-:W-:Y:S05]  /*0f40*/  BRA `(.L_x_12) ;  /* 0x0000000000247947 */ /* 0x000fea0003800000 */
.L_x_11:
[----:B------:R-:W-:Y:S02]  /*0f50*/  ULDC.64 UR4, c[0x0][0x590] ;  /* 0x0001640000047ab9 */ /* 0x000fe40000000a00 */
[----:B------:R-:W-:-:S04]  /*0f60*/  ISETP.NE.U32.AND P0, PT, RZ, UR4, PT ;  /* 0x00000004ff007c0c */ /* 0x000fc8000bf05070 */
[----:B------:R-:W-:-:S13]  /*0f70*/  ISETP.NE.AND.EX P0, PT, RZ, UR5, PT, P0 ;  /* 0x00000005ff007c0c */ /* 0x000fda000bf05300 */
[----:B------:R-:W-:Y:S05]  /*0f80*/  @!P0 BRA `(.L_x_13) ;  /* 0x00000000000c8947 */ /* 0x000fea0003800000 */
[----:B0-----:R-:W1:Y:S02]  /*0f90*/  LDC.64 R4, c[0x0][0x590] ;  /* 0x00016400ff047b82 */ /* 0x001e640000000a00 */
[----:B-1----:R1:W5:Y:S01]  /*0fa0*/  LDG.E R105, desc[UR36][R4.64] ;  /* 0x0000002404697981 */ /* 0x002362000c1e1900 */
[----:B------:R-:W-:Y:S05]  /*0fb0*/  BRA `(.L_x_12) ;  /* 0x0000000000087947 */ /* 0x000fea0003800000 */
.L_x_13:
[----:B------:R-:W-:Y:S02]  /*0fc0*/  ULDC UR4, c[0x0][0x584] ;  /* 0x0001610000047ab9 */ /* 0x000fe40000000800 */
[----:B-1----:R-:W-:-:S07]  /*0fd0*/  IMAD.U32 R105, RZ, RZ, UR4 ;  /* 0x00000004ff697e24 */ /* 0x002fce000f8e00ff */
.L_x_12:
[----:B------:R-:W-:-:S13]  /*0fe0*/  LOP3.LUT P0, RZ, R0, 0xff, RZ, 0xc0, !PT ;  /* 0x000000ff00ff7812 */ /* 0x000fda000780c0ff */
[----:B------:R-:W-:Y:S05]  /*0ff0*/  @!P0 EXIT ;  /* 0x000000000000894d */ /* 0x000fea0003800000 */
[----:B------:R-:W-:Y:S01]  /*1000*/  ULDC UR4, c[0x0][0x28c] ;  /* 0x0000a30000047ab9 */ /* 0x000fe20000000800 */
[----:B------:R-:W-:Y:S01]  /*1010*/  LOP3.LUT R118, R19, 0x1, RZ, 0xfc, !PT ;  /* 0x0000000113767812 */ /* 0x000fe200078efcff */
[----:B------:R-:W-:Y:S01]  /*1020*/  UIADD3 UR4, UR4, 0x1f, URZ ;  /* 0x0000001f04047890 */ /* 0x000fe2000fffe03f */
[----:B------:R-:W-:Y:S01]  /*1030*/  UMOV UR38, URZ ;  /* 0x0000003f00267c82 */ /* 0x000fe20008000000 */
[----:B------:R-:W-:Y:S02]  /*1040*/  UMOV UR39, URZ ;  /* 0x0000003f00277c82 */ /* 0x000fe40008000000 */
[----:B------:R-:W-:-:S04]  /*1050*/  USHF.R.S32.HI UR5, URZ, 0x1f, UR4 ;  /* 0x0000001f3f057899 */ /* 0x000fc80008011404 */
[----:B------:R-:W-:-:S04]  /*1060*/  ULEA.HI UR5, UR5, UR4, URZ, 0x5 ;  /* 0x0000000405057291 */ /* 0x000fc8000f8f283f */
[----:B------:R-:W-:-:S12]  /*1070*/  USHF.R.S32.HI UR40, URZ, 0x5, UR5 ;  /* 0x000000053f287899 */ /* 0x000fd80008011405 */
.L_x_189:
[----:B------:R-:W-:Y:S01]  /*1080*/  LOP3.LUT R0, R18, 0x80, RZ, 0xc0, !PT ;  /* 0x0000008012007812 */ /* 0x000fe200078ec0ff */
[----:B------:R-:W2:Y:S01]  /*1090*/  S2UR UR6, SR_CgaCtaId ;  /* 0x00000000000679c3 */ /* 0x000ea20000008800 */
[----:B------:R-:W-:Y:S02]  /*10a0*/  UMOV UR41, 0x400 ;  /* 0x0000040000297882 */ /* 0x000fe40000000000 */
[----:B------:R-:W-:-:S06]  /*10b0*/  SHF.R.U32.HI R0, RZ, 0x7, R0 ;  /* 0x00000007ff007819 */ /* 0x000fcc0000011600 */
[----:B---3--:R-:W3:Y:S01]  /*10c0*/  SHFL.IDX PT, R0, R0, RZ, 0x1f ;  /* 0x00001fff00007589 */ /* 0x008ee200000e0000 */
[----:B--2---:R-:W-:Y:S01]  /*10d0*/  ULEA UR41, UR6, UR41, 0x18 ;  /* 0x0000002906297291 */ /* 0x004fe2000f8ec03f */
[----:B---3--:R-:W-:-:S13]  /*10e0*/  R2UR UR4, R0 ;  /* 0x00000000000472ca */ /* 0x008fda00000e0000 */
[----:B------:R-:W-:-:S04]  /*10f0*/  ULEA.HI UR5, UR4, UR4, URZ, 0x1 ;  /* 0x0000000404057291 */ /* 0x000fc8000f8f083f */
[----:B------:R-:W-:-:S04]  /*1100*/  ULOP3.LUT UR5, UR5, 0xffffe, URZ, 0xc0, !UPT ;  /* 0x000ffffe05057892 */ /* 0x000fc8000f8ec03f */
[----:B------:R-:W-:-:S03]  /*1110*/  UIADD3 UR5, UR4, -UR5, URZ ;  /* 0x8000000504057290 */ /* 0x000fc6000fffe03f */
[----:B------:R-:W-:Y:S01]  /*1120*/  ULDC UR4, c[0x0][0x28c] ;  /* 0x0000a30000047ab9 */ /* 0x000fe20000000800 */
[----:B------:R-:W-:Y:S01]  /*1130*/  ULEA UR5, UR5, UR41, 0xc ;  /* 0x0000002905057291 */ /* 0x000fe2000f8e603f */
[----:B------:R-:W-:-:S03]  /*1140*/  ISETP.LT.AND P0, PT, RZ, UR4, PT ;  /* 0x00000004ff007c0c */ /* 0x000fc6000bf01270 */
[----:B------:R-:W-:-:S04]  /*1150*/  UIADD3 UR5, UR5, 0x180, URZ ;  /* 0x0000018005057890 */ /* 0x000fc8000fffe03f */
[----:B------:R-:W-:-:S04]  /*1160*/  USHF.R.U32.HI UR5, URZ, 0x4, UR5 ;  /* 0x000000043f057899 */ /* 0x000fc80008011605 */
[----:B------:R-:W-:Y:S02]  /*1170*/  ULOP3.LUT UR42, UR5, 0x3fff, URZ, 0xc0, !UPT ;  /* 0x00003fff052a7892 */ /* 0x000fe4000f8ec03f */
[----:B01--45:R-:W-:Y:S10]  /*1180*/  @P0 BRA `(.L_x_14) ;  /* 0x0000000000400947 */ /* 0x033ff40003800000 */
[----:B------:R-:W-:Y:S01]  /*1190*/  MOV R0, 0x0 ;  /* 0x0000000000007802 */ /* 0x000fe20000000f00 */
[----:B------:R-:W-:Y:S01]  /*11a0*/  ULDC.64 UR4, c[0x4][0x68] ;  /* 0x01001a0000047ab9 */ /* 0x000fe20000000a00 */
[----:B------:R-:W-:Y:S01]  /*11b0*/  ULDC.64 UR6, c[0x4][0x8] ;  /* 0x0100020000067ab9 */ /* 0x000fe20000000a00 */
[----:B01----:R-:W-:Y:S01]  /*11c0*/  IMAD.U32 R4, RZ, RZ, UR4 ;  /* 0x00000004ff047e24 */ /* 0x003fe2000f8e00ff */
[----:B------:R0:W1:Y:S01]  /*11d0*/  LDC.64 R14, c[0x4][R0] ;  /* 0x01000000000e7b82 */ /* 0x0000620000000a00 */
[----:B------:R-:W-:Y:S01]  /*11e0*/  IMAD.U32 R5, RZ, RZ, UR5 ;  /* 0x00000005ff057e24 */ /* 0x000fe2000f8e00ff */
[----:B------:R-:W-:Y:S01]  /*11f0*/  ULDC.64 UR4, c[0x4][0x70] ;  /* 0x01001c0000047ab9 */ /* 0x000fe20000000a00 */
[----:B------:R-:W-:Y:S02]  /*1200*/  IMAD.U32 R10, RZ, RZ, UR6 ;  /* 0x00000006ff0a7e24 */ /* 0x000fe4000f8e00ff */
[----:B------:R-:W-:Y:S02]  /*1210*/  IMAD.U32 R6, RZ, RZ, UR4 ;  /* 0x00000004ff067e24 */ /* 0x000fe4000f8e00ff */
[----:B------:R-:W-:-:S02]  /*1220*/  IMAD.U32 R7, RZ, RZ, UR5 ;  /* 0x00000005ff077e24 */ /* 0x000fc4000f8e00ff */
[----:B------:R-:W-:Y:S02]  /*1230*/  IMAD.U32 R11, RZ, RZ, UR7 ;  /* 0x00000007ff0b7e24 */ /* 0x000fe4000f8e00ff */
[----:B------:R-:W-:Y:S02]  /*1240*/  IMAD.MOV.U32 R8, RZ, RZ, 0x1e1 ;  /* 0x000001e1ff087424 */ /* 0x000fe400078e00ff */
[----:B------:R-:W-:Y:S02]  /*1250*/  IMAD.MOV.U32 R12, RZ, RZ, 0x1 ;  /* 0x00000001ff0c7424 */ /* 0x000fe400078e00ff */
[----:B0-----:R-:W-:-:S07]  /*1260*/  IMAD.MOV.U32 R13, RZ, RZ, RZ ;  /* 0x000000ffff0d7224 */ /* 0x001fce00078e00ff */
[----:B------:R-:W-:-:S07]  /*1270*/  LEPC R20, `(.L_x_14) ;  /* 0x000000001014794e */ /* 0x000fce0000000000 */
[----:B-1---5:R-:W-:Y:S05]  /*1280*/  CALL.ABS.NOINC R14 ;  /* 0x000000000e007343 */ /* 0x022fea0003c00000 */
.L_x_14:
[----:B------:R-:W-:-:S13]  /*1290*/  ISETP.NE.AND P0, PT, R118, 0x3, PT ;  /* 0x000000037600780c */ /* 0x000fda0003f05270 */
[----:B------:R-:W-:Y:S05]  /*12a0*/  @!P0 BRA `(.L_x_15) ;  /* 0x0000000000048947 */ /* 0x000fea0003800000 */
[----:B------:R-:W-:Y:S01]  /*12b0*/  BPT.TRAP 0x1 ;  /* 0x000000040000795c */ /* 0x000fe20000300000 */
.L_x_15:
[----:B------:R-:W-:Y:S02]  /*12c0*/  IMAD.U32 R3, RZ, RZ, UR39 ;  /* 0x00000027ff037e24 */ /* 0x000fe4000f8e00ff */
[----:B------:R-:W-:-:S03]  /*12d0*/  IMAD.U32 R0, RZ, RZ, UR38 ;  /* 0x00000026ff007e24 */ /* 0x000fc6000f8e00ff */
[----:B------:R-:W-:Y:S02]  /*12e0*/  LEA R3, R3, UR41, 0x3 ;  /* 0x0000002903037c11 */ /* 0x000fe4000f8e18ff */
[----:B------:R-:W-:-:S04]  /*12f0*/  SHF.L.U32 R0, R0, 0x1f, RZ ;  /* 0x0000001f00007819 */ /* 0x000fc800000006ff */
[----:B------:R2:W3:Y:S01]  /*1300*/  SYNCS.PHASECHK.TRANS64.TRYWAIT P1, [R3+URZ], R0 ;  /* 0x00000000030075a7 */ /* 0x0004e2000802017f */
[----:B------:R-:W-:Y:S05]  /*1310*/  @!P0 BRA `(.L_x_16) ;  /* 0x0000000000048947 */ /* 0x000fea0003800000 */
[----:B------:R-:W-:Y:S01]  /*1320*/  BPT.TRAP 0x1 ;  /* 0x000000040000795c */ /* 0x000fe20000300000 */
.L_x_16:
[----:B---3--:R-:W-:Y:S05]  /*1330*/  @P1 BRA `(.L_x_17) ;  /* 0x0000000000081947 */ /* 0x008fea0003800000 */
[----:B------:R-:W3:Y:S02]  /*1340*/  SYNCS.PHASECHK.TRANS64.TRYWAIT P1, [R3+URZ], R0 ;  /* 0x00000000030075a7 */ /* 0x000ee4000802017f */
[----:B---3--:R-:W-:Y:S05]  /*1350*/  @!P1 BRA `(.L_x_18) ;  /* 0x0000008800089947 */ /* 0x008fea0003800000 */
.L_x_17:
[----:B------:R-:W-:-:S04]  /*1360*/  UISETP.LT.AND UP0, UPT, UR40, 0x1, UPT ;  /* 0x000000012800788c */ /* 0x000fc8000bf01270 */
[----:B------:R-:W-:-:S06]  /*1370*/  USEL UR4, UR40, 0x1, UP0 ;  /* 0x0000000128047887 */ /* 0x000fcc0008000000 */
[----:B--23--:R-:W-:Y:S01]  /*1380*/  IMAD.U32 R0, RZ, RZ, UR4 ;  /* 0x00000004ff007e24 */ /* 0x00cfe2000f8e00ff */
[----:B------:R-:W-:Y:S05]  /*1390*/  WARPSYNC.ALL ;  /* 0x0000000000007948 */ /* 0x000fea0003800000 */
[----:B------:R-:W-:-:S04]  /*13a0*/  IADD3 R0, -R0, UR40, RZ ;  /* 0x0000002800007c10 */ /* 0x000fc8000fffe1ff */
[----:B------:R-:W-:Y:S01]  /*13b0*/  ISETP.GE.AND P1, PT, R0, 0x1, PT ;  /* 0x000000010000780c */ /* 0x000fe20003f26270 */
[----:B------:R-:W-:Y:S01]  /*13c0*/  UIADD3 UR4, UR41, 0x27180, URZ ;  /* 0x0002718029047890 */ /* 0x000fe2000fffe03f */
[----:B------:R-:W-:Y:S01]  /*13d0*/  WARPGROUP.ARRIVE ;  /* 0x00000000000079c5 */ /* 0x000fe20000000000 */
[----:B------:R-:W-:Y:S01]  /*13e0*/  UMOV UR9, 0x80000020 ;  /* 0x8000002000097882 */ /* 0x000fe20000000000 */
[----:B------:R-:W-:Y:S01]  /*13f0*/  UMOV UR11, 0x80000020 ;  /* 0x80000020000b7882 */ /* 0x000fe20000000000 */
[----:B------:R-:W-:Y:S02]  /*1400*/  USHF.R.U32.HI UR5, URZ, 0x4, UR4 ;  /* 0x000000043f057899 */ /* 0x000fe40008011604 */
[----:B------:R-:W-:Y:S02]  /*1410*/  ULOP3.LUT UR4, UR42, 0x10000, URZ, 0xfc, !UPT ;  /* 0x000100002a047892 */ /* 0x000fe4000f8efc3f */
[----:B------:R-:W-:Y:S02]  /*1420*/  ULOP3.LUT UR5, UR5, 0x3fff, URZ, 0xc0, !UPT ;  /* 0x00003fff05057892 */ /* 0x000fe4000f8ec03f */
[----:B------:R-:W-:-:S02]  /*1430*/  UIMAD UR8, UR39, 0x300, UR4 ;  /* 0x00000300270878a4 */ /* 0x000fc4000f8e0204 */
[----:B------:R-:W-:Y:S01]  /*1440*/  ULOP3.LUT UR5, UR5, 0x10000, URZ, 0xfc, !UPT ;  /* 0x0001000005057892 */ /* 0x000fe2000f8efc3f */
[----:B------:R-:W-:Y:S01]  /*1450*/  UMOV UR13, UR9 ;  /* 0x00000009000d7c82 */ /* 0x000fe20008000000 */
[----:B------:R-:W-:Y:S02]  /*1460*/  UMOV UR15, 0x80000020 ;  /* 0x80000020000f7882 */ /* 0x000fe40000000000 */
[----:B------:R-:W-:Y:S01]  /*1470*/  UIMAD UR10, UR39, 0x140, UR5 ;  /* 0x00000140270a78a4 */ /* 0x000fe2000f8e0205 */
[----:B------:R-:W-:Y:S01]  /*1480*/  UMOV UR12, UR8 ;  /* 0x00000008000c7c82 */ /* 0x000fe20008000000 */
[----:B------:R-:W-:Y:S02]  /*1490*/  UMOV UR16, UR8 ;  /* 0x0000000800107c82 */ /* 0x000fe40008000000 */
[----:B------:R-:W-:Y:S02]  /*14a0*/  UIADD3 UR14, UR10, 0x40, URZ ;  /* 0x000000400a0e7890 */ /* 0x000fe4000fffe03f */
[----:B------:R-:W-:Y:S01]  /*14b0*/  UIADD3 UR18, UR10, 0x80, URZ ;  /* 0x000000800a127890 */ /* 0x000fe2000fffe03f */
[----:B------:R-:W-:-:S02]  /*14c0*/  UMOV UR17, UR9 ;  /* 0x0000000900117c82 */ /* 0x000fc40008000000 */
[----:B------:R-:W-:Y:S01]  /*14d0*/  HGMMA.64x16x16.F32 R96, gdesc[UR8], RZ, !UPT, gsb0 ;  /* 0x00200000086079f0 */ /* 0x000fe2000c0008ff */
[----:B------:R-:W-:Y:S01]  /*14e0*/  UMOV UR19, 0x80000020 ;  /* 0x8000002000137882 */ /* 0x000fe20000000000 */
[----:B------:R-:W-:Y:S01]  /*14f0*/  UIADD3 UR22, UR10, 0xc0, URZ ;  /* 0x000000c00a167890 */ /* 0x000fe2000fffe03f */
[----:B------:R-:W-:Y:S01]  /*1500*/  UMOV UR20, UR8 ;  /* 0x0000000800147c82 */ /* 0x000fe20008000000 */
[----:B------:R-:W-:Y:S01]  /*1510*/  UMOV UR21, UR9 ;  /* 0x0000000900157c82 */ /* 0x000fe20008000000 */
[----:B------:R-:W-:Y:S01]  /*1520*/  UMOV UR23, 0x80000020 ;  /* 0x8000002000177882 */ /* 0x000fe20000000000 */
[----:B------:R-:W-:Y:S01]  /*1530*/  UIADD3 UR26, UR10, 0x100, URZ ;  /* 0x000001000a1a7890 */ /* 0x000fe2000fffe03f */
[----:B------:R-:W-:Y:S01]  /*1540*/  UMOV UR24, UR8 ;  /* 0x0000000800187c82 */ /* 0x000fe20008000000 */
[----:B------:R-:W-:Y:S01]  /*1550*/  UMOV UR25, UR9 ;  /* 0x0000000900197c82 */ /* 0x000fe20008000000 */
[----:B------:R-:W-:Y:S01]  /*1560*/  UMOV UR27, 0x80000020 ;  /* 0x80000020001b7882 */ /* 0x000fe20000000000 */
[----:B------:R-:W-:-:S02]  /*1570*/  UIADD3 UR6, UR8, 0x200, URZ ;  /* 0x0000020008067890 */ /* 0x000fc4000fffe03f */
[----:B------:R-:W-:Y:S01]  /*1580*/  UIADD3 UR7, UR8, 0x202, URZ ;  /* 0x0000020208077890 */ /* 0x000fe2000fffe03f */
[----:B------:R-:W-:Y:S02]  /*1590*/  WARPGROUP.DEPBAR.LE gsb0, 0x0 ;  /* 0x00008000000079c5 */ /* 0x000fe40000010000 */
[----:B------:R-:W-:-:S06]  /*15a0*/  WARPGROUP.ARRIVE ;  /* 0x00000000000079c5 */ /* 0x000fcc0000000000 */
[----:B------:R-:W-:Y:S03]  /*15b0*/  HGMMA.64x16x16.F32 R80, gdesc[UR12], RZ, !UPT, gsb0 ;  /* 0x002000000c5079f0 */ /* 0x000fe6000c0008ff */
        /* <DEDUP_REMOVED lines=8> */
[----:B------:R-:W-:Y:S01]  /*1640*/  HGMMA.64x16x16.F32 R32, gdesc[UR24], RZ, !UPT, gsb0 ;  /* 0x00200000182079f0 */ /* 0x000fe2000c0008ff */
[----:B------:R-:W-:Y:S01]  /*1650*/  UMOV UR24, UR6 ;  /* 0x0000000600187c82 */ /* 0x000fe20008000000 */
[----:B------:R-:W-:Y:S01]  /*1660*/  UMOV UR25, 0x80000020 ;  /* 0x8000002000197882 */ /* 0x000fe20000000000 */
[----:B------:R-:W-:Y:S01]  /*1670*/  UMOV UR20, UR24 ;  /* 0x0000001800147c82 */ /* 0x000fe20008000000 */
[----:B------:R-:W-:Y:S01]  /*1680*/  UMOV UR21, UR25 ;  /* 0x0000001900157c82 */ /* 0x000fe20008000000 */
[----:B------:R-:W-:Y:S01]  /*1690*/  UMOV UR16, UR24 ;  /* 0x0000001800107c82 */ /* 0x000fe20008000000 */
[----:B------:R-:W-:Y:S01]  /*16a0*/  UMOV UR17, UR25 ;  /* 0x0000001900117c82 */ /* 0x000fe20008000000 */
[----:B------:R-:W-:Y:S01]  /*16b0*/  UMOV UR12, UR24 ;  /* 0x00000018000c7c82 */ /* 0x000fe20008000000 */
[----:B------:R-:W-:Y:S01]  /*16c0*/  UMOV UR13, UR25 ;  /* 0x00000019000d7c82 */ /* 0x000fe20008000000 */
[----:B------:R-:W-:Y:S01]  /*16d0*/  UIADD3 UR6, UR10, 0xc2, URZ ;  /* 0x000000c20a067890 */ /* 0x000fe2000fffe03f */
[----:B------:R-:W-:-:S02]  /*16e0*/  WARPGROUP.DEPBAR.LE gsb0, 0x0 ;  /* 0x00008000000079c5 */ /* 0x000fc40000010000 */
[----:B------:R-:W-:-:S06]  /*16f0*/  WARPGROUP.ARRIVE ;  /* 0x00000000000079c5 */ /* 0x000fcc0000000000 */
[----:B------:R-:W-:Y:S01]  /*1700*/  HGMMA.64x16x16.F32 R24, gdesc[UR24], RZ, !UPT, gsb0 ;  /* 0x00200000181879f0 */ /* 0x000fe2000c0008ff */
[----:B------:R-:W-:Y:S01]  /*1710*/  UMOV UR26, UR10 ;  /* 0x0000000a001a7c82 */ /* 0x000fe20008000000 */
[----:B------:R-:W-:Y:S01]  /*1720*/  UMOV UR27, UR11 ;  /* 0x0000000b001b7c82 */ /* 0x000fe20008000000 */
[----:B------:R-:W-:Y:S01]  /*1730*/  UMOV UR11, 0x80000020 ;  /* 0x80000020000b7882 */ /* 0x000fe20000000000 */
[----:B------:R-:W-:Y:S02]  /*1740*/  WARPGROUP.DEPBAR.LE gsb0, 0x0 ;  /* 0x00008000000079c5 */ /* 0x000fe40000010000 */
[----:B------:R-:W-:-:S06]  /*1750*/  WARPGROUP.ARRIVE ;  /* 0x00000000000079c5 */ /* 0x000fcc0000000000 */
[----:B------:R-:W-:Y:S01]  /*1760*/  HGMMA.64x16x16.F32 R40, gdesc[UR20], RZ, !UPT, gsb0 ;  /* 0x00200000142879f0 */ /* 0x000fe2000c0008ff */
[----:B------:R-:W-:Y:S01]  /*1770*/  UIADD3 UR22, UR10, 0x82, URZ ;  /* 0x000000820a167890 */ /* 0x000fe2000fffe03f */
        /* <DEDUP_REMOVED lines=9> */
[----:B------:R-:W-:Y:S02]  /*1810*/  UIADD3 UR12, UR8, 0x2, URZ ;  /* 0x00000002080c7890 */ /* 0x000fe4000fffe03f */
[----:B------:R-:W-:Y:S01]  /*1820*/  UIADD3 UR14, UR10, 0x2, URZ ;  /* 0x000000020a0e7890 */ /* 0x000fe2000fffe03f */
[----:B------:R-:W-:Y:S01]  /*1830*/  UMOV UR13, 0x80000020 ;  /* 0x80000020000d7882 */ /* 0x000fe20000000000 */
[----:B------:R-:W-:Y:S01]  /*1840*/  UMOV UR15, 0x80000020 ;  /* 0x80000020000f7882 */ /* 0x000fe20000000000 */
[----:B------:R-:W-:Y:S02]  /*1850*/  UMOV UR17, UR13 ;  /* 0x0000000d00117c82 */ /* 0x000fe40008000000 */
[----:B------:R-:W-:Y:S01]  /*1860*/  UMOV UR16, UR12 ;  /* 0x0000000c00107c82 */ /* 0x000fe20008000000 */
[----:B------:R-:W-:Y:S01]  /*1870*/  UMOV UR20, UR12 ;  /* 0x0000000c00147c82 */ /* 0x000fe20008000000 */
[----:B------:R-:W-:Y:S01]  /*1880*/  UMOV UR21, UR13 ;  /* 0x0000000d00157c82 */ /* 0x000fe20008000000 */
[----:B------:R-:W-:Y:S01]  /*1890*/  UMOV UR8, UR12 ;  /* 0x0000000c00087c82 */ /* 0x000fe20008000000 */
[----:B------:R-:W-:Y:S01]  /*18a0*/  UMOV UR9, UR13 ;  /* 0x0000000d00097c82 */ /* 0x000fe20008000000 */
[----:B------:R-:W-:-:S02]  /*18b0*/  WARPGROUP.DEPBAR.LE gsb0, 0x0 ;  /* 0x00008000000079c5 */ /* 0x000fc40000010000 */
[----:B------:R-:W-:-:S06]  /*18c0*/  WARPGROUP.ARRIVE ;  /* 0x00000000000079c5 */ /* 0x000fcc0000000000 */
[----:B------:R-:W-:Y:S01]  /*18d0*/  HGMMA.64x16x16.F32 R88, gdesc[UR24], RZ, !UPT, gsb0 ;  /* 0x00200000185879f0 */ /* 0x000fe2000c0008ff */
[----:B------:R-:W-:Y:S01]  /*18e0*/  UIADD3 UR26, UR10, 0x102, URZ ;  /* 0x000001020a1a7890 */ /* 0x000fe2000fffe03f */
[----:B------:R-:W-:Y:S02]  /*18f0*/  UMOV UR24, UR12 ;  /* 0x0000000c00187c82 */ /* 0x000fe40008000000 */
[----:B------:R-:W-:Y:S01]  /*1900*/  UMOV UR10, UR6 ;  /* 0x00000006000a7c82 */ /* 0x000fe20008000000 */
[----:B------:R-:W-:Y:S01]  /*1910*/  UMOV UR25, UR13 ;  /* 0x0000000d00197c82 */ /* 0x000fe20008000000 */
[----:B------:R-:W-:Y:S01]  /*1920*/  UMOV UR27, 0x80000020 ;  /* 0x80000020001b7882 */ /* 0x000fe20000000000 */
[----:B------:R-:W-:Y:S02]  /*1930*/  WARPGROUP.DEPBAR.LE gsb0, 0x0 ;  /* 0x00008000000079c5 */ /* 0x000fe40000010000 */
[----:B------:R-:W-:-:S06]  /*1940*/  WARPGROUP.ARRIVE ;  /* 0x00000000000079c5 */ /* 0x000fcc0000000000 */
[----:B------:R-:W-:Y:S03]  /*1950*/  HGMMA.64x16x16.F32 R96, gdesc[UR12], R96, gsb0 ;  /* 0x002000000c6079f0 */ /* 0x000fe60008000860 */
        /* <DEDUP_REMOVED lines=11> */
[----:B------:R-:W-:Y:S01]  /*1a10*/  HGMMA.64x16x16.F32 R32, gdesc[UR24], R32, gsb0 ;  /* 0x00200000182079f0 */ /* 0x000fe20008000820 */
        /* <DEDUP_REMOVED lines=8> */
[----:B------:R-:W-:Y:S01]  /*1aa0*/  UMOV UR12, UR24 ;  /* 0x00000018000c7c82 */ /* 0x000fe20008000000 */
[----:B------:R-:W-:Y:S01]  /*1ab0*/  UMOV UR13, UR25 ;  /* 0x00000019000d7c82 */ /* 0x000fe20008000000 */
[----:B------:R-:W-:-:S02]  /*1ac0*/  WARPGROUP.DEPBAR.LE gsb0, 0x0 ;  /* 0x00008000000079c5 */ /* 0x000fc40000010000 */
        /* <DEDUP_REMOVED lines=15> */
[----:B------:R-:W-:Y:S05]  /*1bc0*/  @!P1 BRA `(.L_x_19) ;  /* 0x0000000800889947 */ /* 0x000fea0003800000 */
[----:B------:R-:W-:Y:S01]  /*1bd0*/  UIADD3 UR6, UR39, 0x1, URZ ;  /* 0x0000000127067890 */ /* 0x000fe2000fffe03f */
[----:B------:R-:W-:-:S03]  /*1be0*/  IMAD.MOV.U32 R3, RZ, RZ, R0 ;  /* 0x000000ffff037224 */ /* 0x000fc600078e0000 */
[----:B------:R-:W-:-:S04]  /*1bf0*/  UISETP.NE.AND UP0, UPT, UR6, 0xd, UPT ;  /* 0x0000000d0600788c */ /* 0x000fc8000bf05270 */
[----:B------:R-:W-:Y:S02]  /*1c00*/  USEL UR7, URZ, 0x1, UP0 ;  /* 0x000000013f077887 */ /* 0x000fe40008000000 */
[----:B------:R-:W-:Y:S02]  /*1c10*/  USEL UR6, UR6, URZ, UP0 ;  /* 0x0000003f06067287 */ /* 0x000fe40008000000 */
[----:B------:R-:W-:-:S06]  /*1c20*/  ULOP3.LUT UR7, UR38, UR7, URZ, 0x3c, !UPT ;  /* 0x0000000726077292 */ /* 0x000fcc000f8e3c3f */
[----:B------:R-:W-:Y:S01]  /*1c30*/  IMAD.U32 R6, RZ, RZ, UR7 ;  /* 0x00000007ff067e24 */ /* 0x000fe2000f8e00ff */
[----:B------:R-:W-:-:S06]  /*1c40*/  UMOV UR7, UR39 ;  /* 0x0000002700077c82 */ /* 0x000fcc0008000000 */
.L_x_26:
[----:B------:R-:W-:Y:S05]  /*1c50*/  @!P0 BRA `(.L_x_20) ;  /* 0x0000000000048947 */ /* 0x000fea0003800000 */
[----:B------:R-:W-:Y:S01]  /*1c60*/  BPT.TRAP 0x1 ;  /* 0x000000040000795c */ /* 0x000fe20000300000 */
.L_x_20:
[----:B------:R-:W-:Y:S01]  /*1c70*/  ULEA UR8, UR6, UR41, 0x3 ;  /* 0x0000002906087291 */ /* 0x000fe2000f8e183f */
[----:B01----:R-:W-:-:S08]  /*1c80*/  SHF.L.U32 R4, R6, 0x1f, RZ ;  /* 0x0000001f06047819 */ /* 0x003fd000000006ff */
[----:B------:R0:W1:Y:S01]  /*1c90*/  SYNCS.PHASECHK.TRANS64.TRYWAIT P1, [UR8], R4 ;  /* 0x00000004ff0075a7 */ /* 0x0000620008020148 */
[----:B------:R-:W-:Y:S05]  /*1ca0*/  @!P0 BRA `(.L_x_21) ;  /* 0x0000000000048947 */ /* 0x000fea0003800000 */
[----:B------:R-:W-:Y:S01]  /*1cb0*/  BPT.TRAP 0x1 ;  /* 0x000000040000795c */ /* 0x000fe20000300000 */
.L_x_21:
[----:B-1----:R-:W-:Y:S05]  /*1cc0*/  @P1 BRA `(.L_x_22) ;  /* 0x0000000000081947 */ /* 0x002fea0003800000 */
[----:B------:R-:W1:Y:S02]  /*1cd0*/  SYNCS.PHASECHK.TRANS64.TRYWAIT P1, [UR8], R4 ;  /* 0x00000004ff0075a7 */ /* 0x000e640008020148 */
[----:B-1----:R-:W-:Y:S05]  /*1ce0*/  @!P1 BRA `(.L_x_23) ;  /* 0x0000007c00b89947 */ /* 0x002fea0003800000 */
.L_x_22:
[----:B------:R-:W-:Y:S01]  /*1cf0*/  UIMAD UR28, UR6, 0x300, UR4 ;  /* 0x00000300061c78a4 */ /* 0x000fe2000f8e0204 */
[----:B------:R-:W-:Y:S01]  /*1d00*/  WARPGROUP.ARRIVE ;  /* 0x00000000000079c5 */ /* 0x000fe20000000000 */
[----:B------:R-:W-:Y:S01]  /*1d10*/  UIMAD UR29, UR6, 0x140, UR5 ;  /* 0x00000140061d78a4 */ /* 0x000fe2000f8e0205 */
[----:B------:R-:W-:Y:S01]  /*1d20*/  UMOV UR9, 0x80000020 ;  /* 0x8000002000097882 */ /* 0x000fe20000000000 */
[----:B------:R-:W-:Y:S02]  /*1d30*/  UMOV UR11, 0x80000020 ;  /* 0x80000020000b7882 */ /* 0x000fe40000000000 */
[----:B------:R-:W-:Y:S01]  /*1d40*/  UIADD3 UR14, UR29, 0x40, URZ ;  /* 0x000000401d0e7890 */ /* 0x000fe2000fffe03f */
[----:B------:R-:W-:Y:S02]  /*1d50*/  UMOV UR8, UR28 ;  /* 0x0000001c00087c82 */ /* 0x000fe40008000000 */
[----:B------:R-:W-:Y:S01]  /*1d60*/  UMOV UR10, UR29 ;  /* 0x0000001d000a7c82 */ /* 0x000fe20008000000 */
[----:B------:R-:W-:Y:S01]  /*1d70*/  UMOV UR12, UR8 ;  /* 0x00000008000c7c82 */ /* 0x000fe20008000000 */
[----:B------:R-:W-:Y:S01]  /*1d80*/  HGMMA.64x16x16.F32 R96, gdesc[UR8], R96, gsb0 ;  /* 0x00200000086079f0 */ /* 0x000fe20008000860 */
[----:B------:R-:W-:Y:S01]  /*1d90*/  UMOV UR13, UR9 ;  /* 0x00000009000d7c82 */ /* 0x000fe20008000000 */
        /* <DEDUP_REMOVED lines=14> */
[----:B------:R-:W-:Y:S01]  /*1e80*/  UMOV UR9, 0x80000020 ;  /* 0x8000002000097882 */ /* 0x000fe20000000000 */
[----:B------:R-:W-:-:S02]  /*1e90*/  WARPGROUP.DEPBAR.LE gsb0, 0x0 ;  /* 0x00008000000079c5 */ /* 0x000fc40000010000 */
[----:B------:R-:W-:-:S06]  /*1ea0*/  WARPGROUP.ARRIVE ;  /* 0x00000000000079c5 */ /* 0x000fcc0000000000 */
[----:B------:R-:W-:Y:S01]  /*1eb0*/  HGMMA.64x16x16.F32 R80, gdesc[UR12], R80, gsb0 ;  /* 0x002000000c5079f0 */ /* 0x000fe20008000850 */
[----:B------:R-:W-:Y:S02]  /*1ec0*/  UIADD3 UR12, UR28, 0x200, URZ ;  /* 0x000002001c0c7890 */ /* 0x000fe4000fffe03f */
[----:B------:R-:W-:Y:S01]  /*1ed0*/  UIADD3 UR28, UR28, 0x202, URZ ;  /* 0x000002021c1c7890 */ /* 0x000fe2000fffe03f */
        /* <DEDUP_REMOVED lines=17> */
[----:B------:R-:W-:Y:S02]  /*1ff0*/  WARPGROUP.DEPBAR.LE gsb0, 0x0 ;  /* 0x00008000000079c5 */ /* 0x000fe40000010000 */
[----:B------:R-:W-:-:S06]  /*2000*/  WARPGROUP.ARRIVE ;  /* 0x00000000000079c5 */ /* 0x000fcc0000000000 */
[----:B------:R-:W-:Y:S01]  /*2010*/  HGMMA.64x16x16.F32 R24, gdesc[UR24], R24, gsb0 ;  /* 0x00200000181879f0 */ /* 0x000fe20008000818 */
[----:B------:R-:W-:Y:S01]  /*2020*/  UMOV UR26, UR10 ;  /* 0x0000000a001a7c82 */ /* 0x000fe20008000000 */
[----:B------:R-:W-:Y:S01]  /*2030*/  UMOV UR27, UR11 ;  /* 0x0000000b001b7c82 */ /* 0x000fe20008000000 */
[----:B------:R-:W-:Y:S01]  /*2040*/  UIADD3 UR10, UR29, 0x2, URZ ;  /* 0x000000021d0a7890 */ /* 0x000fe2000fffe03f */
[----:B------:R-:W-:Y:S01]  /*2050*/  UMOV UR11, 0x80000020 ;  /* 0x80000020000b7882 */ /* 0x000fe20000000000 */
[----:B------:R-:W-:Y:S02]  /*2060*/  WARPGROUP.DEPBAR.LE gsb0, 0x0 ;  /* 0x00008000000079c5 */ /* 0x000fe40000010000 */
[----:B------:R-:W-:-:S06]  /*2070*/  WARPGROUP.ARRIVE ;  /* 0x00000000000079c5 */ /* 0x000fcc0000000000 */
[----:B------:R-:W-:Y:S01]  /*2080*/  HGMMA.64x16x16.F32 R40, gdesc[UR20], R40, gsb0 ;  /* 0x00200000142879f0 */ /* 0x000fe20008000828 */
[----:B------:R-:W-:Y:S01]  /*2090*/  UIADD3 UR22, UR29, 0xc2, URZ ;  /* 0x000000c21d167890 */ /* 0x000fe2000fffe03f */
[----:B------:R-:W-:Y:S01]  /*20a0*/  UMOV UR20, UR8 ;  /* 0x0000000800147c82 */ /* 0x000fe20008000000 */
[----:B------:R-:W-:Y:S01]  /*20b0*/  UMOV UR21, UR9 ;  /* 0x0000000900157c82 */ /* 0x000fe20008000000 */
        /* <DEDUP_REMOVED lines=64> */
[----:B------:R-:W-:Y:S01]  /*24c0*/  BPT.TRAP 0x1 ;  /* 0x000000040000795c */ /* 0x000fe20000300000 */
.L_x_24:
[----:B------:R-:W-:Y:S01]  /*24d0*/  ULEA UR8, UR7, UR41, 0x3 ;  /* 0x0000002907087291 */ /* 0x000fe2000f8e183f */
[----:B------:R-:W-:-:S03]  /*24e0*/  ISETP.GT.U32.AND P1, PT, R19, 0x1, PT ;  /* 0x000000011300780c */ /* 0x000fc60003f24070 */
[----:B------:R-:W-:-:S04]  /*24f0*/  UIADD3 UR8, UR8, 0x68, URZ ;  /* 0x0000006808087890 */ /* 0x000fc8000fffe03f */
[----:B------:R-:W-:-:S09]  /*2500*/  UPRMT UR8, URZ, 0x654, UR8 ;  /* 0x000006543f087896 */ /* 0x000fd20008000008 */
[----:B------:R-:W-:Y:S01]  /*2510*/  SYNCS.ARRIVE.TRANS64.RED.A1T0 RZ, [UR8], RZ ;  /* 0x000000ffffff79a7 */ /* 0x000fe20008100408 */
[----:B------:R-:W-:Y:S05]  /*2520*/  @P1 BRA `(.L_x_25) ;  /* 0x0000000000041947 */ /* 0x000fea0003800000 */
[----:B------:R-:W-:Y:S01]  /*2530*/  BPT.TRAP 0x1 ;  /* 0x000000040000795c */ /* 0x000fe20000300000 */
.L_x_25:
[----:B------:R-:W-:Y:S01]  /*2540*/  UIADD3 UR6, UR6, 0x1, URZ ;  /* 0x0000000106067890 */ /* 0x000fe2000fffe03f */
[C---:B------:R-:W-:Y:S01]  /*2550*/  ISETP.GT.AND P1, PT, R3.reuse, 0x1, PT ;  /* 0x000000010300780c */ /* 0x040fe20003f24270 */
[----:B------:R-:W-:Y:S01]  /*2560*/  UIADD3 UR7, UR7, 0x1, URZ ;  /* 0x0000000107077890 */ /* 0x000fe2000fffe03f */
[----:B------:R-:W-:Y:S01]  /*2570*/  VIADD R3, R3, 0xffffffff ;  /* 0xffffffff03037836 */ /* 0x000fe20000000000 */
[----:B------:R-:W-:Y:S02]  /*2580*/  UISETP.NE.AND UP0, UPT, UR6, 0xd, UPT ;  /* 0x0000000d0600788c */ /* 0x000fe4000bf05270 */
[----:B------:R-:W-:Y:S02]  /*2590*/  UISETP.NE.AND UP1, UPT, UR7, 0xd, UPT ;  /* 0x0000000d0700788c */ /* 0x000fe4000bf25270 */
[----:B------:R-:W-:Y:S02]  /*25a0*/  USEL UR8, URZ, 0x1, UP0 ;  /* 0x000000013f087887 */ /* 0x000fe40008000000 */
[----:B------:R-:W-:-:S02]  /*25b0*/  USEL UR6, UR6, URZ, UP0 ;  /* 0x0000003f06067287 */ /* 0x000fc40008000000 */
[----:B------:R-:W-:Y:S02]  /*25c0*/  USEL UR7, UR7, URZ, UP1 ;  /* 0x0000003f07077287 */ /* 0x000fe40008800000 */
[----:B------:R-:W-:Y:S01]  /*25d0*/  LOP3.LUT R6, R6, UR8, RZ, 0x3c, !PT ;  /* 0x0000000806067c12 */ /* 0x000fe2000f8e3cff */
[----:B------:R-:W-:Y:S09]  /*25e0*/  @P1 BRA `(.L_x_26) ;  /* 0xfffffff400981947 */ /* 0x000ff2000383ffff */
.L_x_19:
[----:B------:R-:W2:Y:S02]  /*25f0*/  LDC R3, c[0x0][0x28c] ;  /* 0x0000a300ff037b82 */ /* 0x000ea40000000800 */
[----:B--2---:R-:W-:-:S13]  /*2600*/  ISETP.GE.AND P1, PT, R3, 0x1, PT ;  /* 0x000000010300780c */ /* 0x004fda0003f26270 */
[----:B------:R-:W-:Y:S05]  /*2610*/  @!P1 BRA `(.L_x_27) ;  /* 0x0000000000349947 */ /* 0x000fea0003800000 */
[----:B------:R-:W-:Y:S05]  /*2620*/  @!P0 BRA `(.L_x_28) ;  /* 0x0000000000048947 */ /* 0x000fea0003800000 */
[----:B------:R-:W-:Y:S01]  /*2630*/  BPT.TRAP 0x1 ;  /* 0x000000040000795c */ /* 0x000fe20000300000 */
.L_x_28:
[----:B------:R-:W-:Y:S01]  /*2640*/  VIADD R0, R0, UR39 ;  /* 0x0000002700007c36 */ /* 0x000fe20008000000 */
[----:B------:R-:W-:-:S03]  /*2650*/  ISETP.GT.U32.AND P0, PT, R19, 0x1, PT ;  /* 0x000000011300780c */ /* 0x000fc60003f04070 */
[----:B01----:R-:W-:-:S05]  /*2660*/  IMAD.WIDE.U32 R4, R0, 0x4ec4ec4f, RZ ;  /* 0x4ec4ec4f00047825 */ /* 0x003fca00078e00ff */
[----:B------:R-:W-:-:S05]  /*2670*/  SHF.R.U32.HI R5, RZ, 0x2, R5 ;  /* 0x00000002ff057819 */ /* 0x000fca0000011605 */
[----:B------:R-:W-:-:S05]  /*2680*/  IMAD R0, R5, -0xd, R0 ;  /* 0xfffffff305007824 */ /* 0x000fca00078e0200 */
[----:B------:R-:W-:-:S05]  /*2690*/  LEA R0, R0, UR41, 0x3 ;  /* 0x0000002900007c11 */ /* 0x000fca000f8e18ff */
[----:B------:R-:W-:-:S05]  /*26a0*/  VIADD R0, R0, 0x68 ;  /* 0x0000006800007836 */ /* 0x000fca0000000000 */
[----:B------:R-:W-:-:S04]  /*26b0*/  PRMT R0, RZ, 0x654, R0 ;  /* 0x00000654ff007816 */ /* 0x000fc80000000000 */
[----:B------:R2:W-:Y:S01]  /*26c0*/  SYNCS.ARRIVE.TRANS64.RED.A1T0 RZ, [R0+URZ], RZ ;  /* 0x000000ff00ff79a7 */ /* 0x0005e2000810043f */
[----:B------:R-:W-:Y:S05]  /*26d0*/  @P0 BRA `(.L_x_27) ;  /* 0x0000000000040947 */ /* 0x000fea0003800000 */
[----:B------:R-:W-:Y:S01]  /*26e0*/  BPT.TRAP 0x1 ;  /* 0x000000040000795c */ /* 0x000fe20000300000 */
.L_x_27:
[----:B01----:R-:W0:Y:S01]  /*26f0*/  LDC R5, c[0x0][0x288] ;  /* 0x0000a200ff057b82 */ /* 0x003e220000000800 */
[----:B--2---:R-:W-:Y:S01]  /*2700*/  LOP3.LUT R0, R22, 0x1, RZ, 0xc0, !PT ;  /* 0x0000000116007812 */ /* 0x004fe200078ec0ff */
[----:B------:R-:W-:Y:S01]  /*2710*/  IMAD R107, R107, 0x50, RZ ;  /* 0x000000506b6b7824 */ /* 0x000fe200078e02ff */
[----:B------:R-:W-:Y:S01]  /*2720*/  SHF.R.U32.HI R3, RZ, 0x2, R18 ;  /* 0x00000002ff037819 */ /* 0x000fe20000011612 */
[----:B------:R-:W-:Y:S01]  /*2730*/  UIADD3 UR39, UR40, UR39, URZ ;  /* 0x0000002728277290 */ /* 0x000fe2000fffe03f */
[----:B------:R-:W-:Y:S01]  /*2740*/  LOP3.LUT R4, R18, 0x60, RZ, 0xc0, !PT ;  /* 0x0000006012047812 */ /* 0x000fe200078ec0ff */
[----:B------:R-:W-:Y:S01]  /*2750*/  IMAD.SHL.U32 R20, R0, 0x40, RZ ;  /* 0x0000004000147824 */ /* 0x000fe200078e00ff */
[----:B------:R-:W-:Y:S01]  /*2760*/  LOP3.LUT R3, R3, 0x7, RZ, 0xc0, !PT ;  /* 0x0000000703037812 */ /* 0x000fe200078ec0ff */
[----:B------:R-:W-:Y:S01]  /*2770*/  UISETP.GT.U32.AND UP0, UPT, UR39, 0xc, UPT ;  /* 0x0000000c2700788c */ /* 0x000fe2000bf04070 */
[----:B------:R-:W-:Y:S01]  /*2780*/  SHF.R.U32.HI R4, RZ, 0x1, R4 ;  /* 0x00000001ff047819 */ /* 0x000fe20000011604 */
[----:B------:R-:W-:Y:S01]  /*2790*/  IMAD.SHL.U32 R10, R18, 0x2, RZ ;  /* 0x00000002120a7824 */ /* 0x000fe200078e00ff */
[--C-:B------:R-:W-:Y:S01]  /*27a0*/  LOP3.LUT R20, R20, 0x40, R3.reuse, 0xe2, !PT ;  /* 0x0000004014147812 */ /* 0x100fe200078ee203 */
[----:B------:R-:W-:Y:S01]  /*27b0*/  ULDC UR7, c[0x0][0x284] ;  /* 0x0000a10000077ab9 */ /* 0x000fe20000000800 */
[-C--:B------:R-:W-:Y:S01]  /*27c0*/  IADD3 R3, RZ, -R4.reuse, -R3 ;  /* 0x80000004ff037210 */ /* 0x080fe20007ffe803 */
[----:B------:R-:W-:Y:S01]  /*27d0*/  UISETP.LT.U32.AND UP0, UPT, UR40, 0xd, UP0 ;  /* 0x0000000d2800788c */ /* 0x000fe20008701070 */
[----:B------:R-:W-:Y:S01]  /*27e0*/  LOP3.LUT R20, R20, R4, RZ, 0xfc, !PT ;  /* 0x0000000414147212 */ /* 0x000fe200078efcff */
[----:B------:R-:W-:Y:S01]  /*27f0*/  UISETP.GE.U32.AND UP1, UPT, UR40, 0xd, UPT ;  /* 0x0000000d2800788c */ /* 0x000fe2000bf26070 */
[----:B------:R-:W-:Y:S01]  /*2800*/  SHF.R.S32.HI R13, RZ, 0x1f, R23 ;  /* 0x0000001fff0d7819 */ /* 0x000fe20000011417 */
[----:B------:R-:W-:Y:S01]  /*2810*/  IMAD R3, R0, -0x40, R3 ;  /* 0xffffffc000037824 */ /* 0x000fe200078e0203 */
[----:B------:R-:W-:Y:S01]  /*2820*/  LOP3.LUT R0, R18, 0x3, RZ, 0xc0, !PT ;  /* 0x0000000312007812 */ /* 0x000fe200078ec0ff */
[----:B------:R-:W-:Y:S01]  /*2830*/  ULDC.64 UR8, c[0x0][0x5d0] ;  /* 0x0001740000087ab9 */ /* 0x000fe20000000a00 */
[----:B------:R-:W-:Y:S01]  /*2840*/  LOP3.LUT R10, R107, 0x6, R10, 0xf8, !PT ;  /* 0x000000066b0a7812 */ /* 0x000fe200078ef80a */
[----:B------:R-:W-:Y:S01]  /*2850*/  UIMAD.WIDE.U32 UR4, UR39, 0x4ec4ec4f, URZ ;  /* 0x4ec4ec4f270478a5 */ /* 0x000fe2000f8e003f */
[----:B------:R-:W-:Y:S01]  /*2860*/  IMAD R6, R13, UR8, RZ ;  /* 0x000000080d067c24 */ /* 0x000fe2000f8e02ff */
[----:B0-----:R-:W-:Y:S01]  /*2870*/  ISETP.GE.AND P0, PT, R107, R5, PT ;  /* 0x000000056b00720c */ /* 0x001fe20003f06270 */
[----:B------:R-:W-:Y:S01]  /*2880*/  IMAD R4, R0, -0x2, R5 ;  /* 0xfffffffe00047824 */ /* 0x000fe200078e0205 */
[----:B------:R-:W-:Y:S01]  /*2890*/  USEL UR6, URZ, 0x1, !UP0 ;  /* 0x000000013f067887 */ /* 0x000fe2000c000000 */
[----:B------:R-:W-:Y:S01]  /*28a0*/  IMAD R0, R106, 0xc0, RZ ;  /* 0x000000c06a007824 */ /* 0x000fe200078e02ff */
[----:B------:R-:W-:Y:S01]  /*28b0*/  SHF.R.S32.HI R11, RZ, 0x1f, R10 ;  /* 0x0000001fff0b7819 */ /* 0x000fe2000001140a */
[----:B------:R-:W-:Y:S01]  /*28c0*/  USHF.R.U32.HI UR4, URZ, 0x2, UR5 ;  /* 0x000000023f047899 */ /* 0x000fe20008011605 */
[C---:B------:R-:W-:Y:S01]  /*28d0*/  IMAD R9, R23.reuse, UR9, R6 ;  /* 0x0000000917097c24 */ /* 0x040fe2000f8e0206 */
[----:B------:R-:W-:Y:S01]  /*28e0*/  ULOP3.LUT UR38, UR38, UR6, URZ, 0x3c, !UPT ;  /* 0x0000000626267292 */ /* 0x000fe2000f8e3c3f */
[C---:B------:R-:W-:Y:S01]  /*28f0*/  ISETP.GE.OR P0, PT, R0.reuse, UR7, P0 ;  /* 0x0000000700007c0c */ /* 0x040fe20008706670 */
[----:B------:R-:W-:Y:S01]  /*2900*/  IMAD.WIDE.U32 R6, R23, UR8, R10 ;  /* 0x0000000817067c25 */ /* 0x000fe2000f8e000a */
[----:B------:R-:W-:Y:S01]  /*2910*/  UIMAD UR39, UR4, -0xd, UR39 ;  /* 0xfffffff3042778a4 */ /* 0x000fe2000f8e0227 */
[----:B------:R-:W-:Y:S01]  /*2920*/  IADD3 R3, -R0, UR7, R3 ;  /* 0x0000000700037c10 */ /* 0x000fe2000fffe103 */
[----:B------:R-:W-:Y:S01]  /*2930*/  @UP1 ULOP3.LUT UR38, UR38, 0x1, UR4, 0x78, !UPT ;  /* 0x0000000126261892 */ /* 0x000fe2000f8e7804 */
[----:B------:R-:W-:-:S02]  /*2940*/  IMAD.MOV.U32 R21, RZ, RZ, RZ ;  /* 0x000000ffff157224 */ /* 0x000fc400078e00ff */
[----:B------:R-:W-:Y:S02]  /*2950*/  IMAD.IADD R9, R7, 0x1, R9 ;  /* 0x0000000107097824 */ /* 0x000fe400078e0209 */
[----:B------:R-:W-:-:S04]  /*2960*/  IMAD.WIDE R20, R106, 0xc0, R20 ;  /* 0x000000c06a147825 */ /* 0x000fc800078e0214 */
[----:B------:R-:W-:Y:S02]  /*2970*/  IMAD.IADD R4, R4, 0x1, -R107 ;  /* 0x0000000104047824 */ /* 0x000fe400078e0a6b */
[----:B------:R-:W-:Y:S02]  /*2980*/  IMAD.MOV.U32 R0, RZ, RZ, -0x1 ;  /* 0xffffffffff007424 */ /* 0x000fe400078e00ff */
[----:B------:R-:W-:Y:S01]  /*2990*/  IMAD.MOV.U32 R8, RZ, RZ, R6 ;  /* 0x000000ffff087224 */ /* 0x000fe200078e0006 */
[----:B------:R-:W-:Y:S06]  /*29a0*/  @P0 BRA `(.L_x_29) ;  /* 0x0000004c00f80947 */ /* 0x000fec0003800000 */
[----:B------:R-:W0:Y:S01]  /*29b0*/  LDC.64 R6, c[0x0][0x5c8] ;  /* 0x00017200ff067b82 */ /* 0x000e220000000a00 */
[----:B-----5:R-:W-:Y:S01]  /*29c0*/  FSETP.NEU.AND P2, PT, R105, RZ, PT ;  /* 0x000000ff6900720b */ /* 0x020fe20003f4d000 */
[----:B------:R-:W-:Y:S01]  /*29d0*/  BSSY B0, `(.L_x_29) ;  /* 0x00004fb000007945 */ /* 0x000fe20003800000 */
[----:B------:R-:W-:-:S04]  /*29e0*/  ISETP.GT.AND P0, PT, R4, RZ, PT ;  /* 0x000000ff0400720c */ /* 0x000fc80003f04270 */
[----:B------:R-:W-:Y:S01]  /*29f0*/  ISETP.GT.AND P1, PT, R3, RZ, P0 ;  /* 0x000000ff0300720c */ /* 0x000fe20000724270 */
[-C--:B0-----:R-:W-:Y:S02]  /*2a00*/  IMAD R5, R21, R6.reuse, RZ ;  /* 0x0000000615057224 */ /* 0x081fe400078e02ff */
[----:B------:R-:W-:-:S04]  /*2a10*/  IMAD.WIDE.U32 R112, R20, R6, R8 ;  /* 0x0000000614707225 */ /* 0x000fc800078e0008 */
[----:B------:R-:W-:-:S04]  /*2a20*/  IMAD R5, R20, R7, R5 ;  /* 0x0000000714057224 */ /* 0x000fc800078e0205 */
[----:B------:R-:W-:Y:S01]  /*2a30*/  IMAD.IADD R123, R113, 0x1, R5 ;  /* 0x00000001717b7824 */ /* 0x000fe200078e0205 */
[----:B------:R-:W-:Y:S06]  /*2a40*/  @!P2 BRA `(.L_x_30) ;  /* 0x000000380024a947 */ /* 0x000fec0003800000 */
[----:B------:R-:W0:Y:S01]  /*2a50*/  LDC.64 R106, c[0x0][0x5b8] ;  /* 0x00016e00ff6a7b82 */ /* 0x000e220000000a00 */
[----:B------:R-:W-:-:S07]  /*2a60*/  ULDC.64 UR4, c[0x0][0x5c0] ;  /* 0x0001700000047ab9 */ /* 0x000fce0000000a00 */
[----:B------:R-:W1:Y:S08]  /*2a70*/  LDC.64 R108, c[0x0][0x5b0] ;  /* 0x00016c00ff6c7b82 */ /* 0x000e700000000a00 */
[----:B------:R-:W2:Y:S01]  /*2a80*/  LDC.64 R14, c[0x0][0x5a8] ;  /* 0x00016a00ff0e7b82 */ /* 0x000ea20000000a00 */
[-C--:B0-----:R-:W-:Y:S02]  /*2a90*/  IMAD R8, R13, R106.reuse, RZ ;  /* 0x0000006a0d087224 */ /* 0x081fe400078e02ff */
[----:B------:R-:W-:-:S04]  /*2aa0*/  IMAD.WIDE.U32 R116, R23, R106, R10 ;  /* 0x0000006a17747225 */ /* 0x000fc800078e000a */
[----:B------:R-:W-:Y:S02]  /*2ab0*/  IMAD R119, R23, R107, R8 ;  /* 0x0000006b17777224 */ /* 0x000fe400078e0208 */
[-C--:B-1----:R-:W-:Y:S02]  /*2ac0*/  IMAD R121, R21, R108.reuse, RZ ;  /* 0x0000006c15797224 */ /* 0x082fe400078e02ff */
[----:B------:R-:W-:Y:S02]  /*2ad0*/  IMAD.IADD R115, R117, 0x1, R119 ;  /* 0x0000000175737824 */ /* 0x000fe400078e0277 */
[----:B------:R-:W-:Y:S02]  /*2ae0*/  IMAD.MOV.U32 R114, RZ, RZ, R116 ;  /* 0x000000ffff727224 */ /* 0x000fe400078e0074 */
[C---:B------:R-:W-:Y:S02]  /*2af0*/  IMAD R121, R20.reuse, R109, R121 ;  /* 0x0000006d14797224 */ /* 0x040fe400078e0279 */
[----:B------:R-:W-:-:S04]  /*2b00*/  IMAD.WIDE.U32 R8, R20, R108, R114 ;  /* 0x0000006c14087225 */ /* 0x000fc800078e0072 */
[----:B------:R-:W-:Y:S01]  /*2b10*/  IMAD.IADD R5, R9, 0x1, R121 ;  /* 0x0000000109057824 */ /* 0x000fe200078e0279 */
[----:B--2---:R-:W-:-:S04]  /*2b20*/  LEA R12, P2, R8, R14, 0x1 ;  /* 0x0000000e080c7211 */ /* 0x004fc800078408ff */
[----:B------:R-:W-:-:S05]  /*2b30*/  LEA.HI.X R13, R8, R15, R5, 0x1, P2 ;  /* 0x0000000f080d7211 */ /* 0x000fca00010f0c05 */
[----:B------:R0:W2:Y:S01]  /*2b40*/  @P1 LDG.E.LTC128B.U16 R5, desc[UR36][R12.64] ;  /* 0x000000240c051981 */ /* 0x0000a2000c1e1520 */
[----:B------:R-:W-:Y:S01]  /*2b50*/  ISETP.GT.AND P3, PT, R4, 0x1, PT ;  /* 0x000000010400780c */ /* 0x000fe20003f64270 */
[----:B------:R-:W-:Y:S01]  /*2b60*/  IMAD.WIDE.U32 R110, R20, R108, R10 ;  /* 0x0000006c146e7225 */ /* 0x000fe200078e000a */
[----:B------:R-:W-:Y:S01]  /*2b70*/  BSSY B1, `(.L_x_31) ;  /* 0x0000012000017945 */ /* 0x000fe20003800000 */
[----:B------:R-:W-:Y:S02]  /*2b80*/  SHF.L.U64.HI R113, R108, 0x3, R109 ;  /* 0x000000036c717819 */ /* 0x000fe4000001026d */
[----:B------:R-:W-:Y:S02]  /*2b90*/  IMAD.IADD R111, R121, 0x1, R111 ;  /* 0x00000001796f7824 */ /* 0x000fe400078e026f */
[----:B------:R-:W-:-:S04]  /*2ba0*/  IMAD.WIDE.U32 R110, R23, R106, R110 ;  /* 0x0000006a176e7225 */ /* 0x000fc800078e006e */
[----:B0-----:R-:W-:Y:S01]  /*2bb0*/  IMAD.IADD R13, R119, 0x1, R111 ;  /* 0x00000001770d7824 */ /* 0x001fe200078e026f */
[----:B------:R-:W-:-:S04]  /*2bc0*/  LEA R12, P4, R110, R14, 0x1 ;  /* 0x0000000e6e0c7211 */ /* 0x000fc800078808ff */
[----:B------:R-:W-:Y:S01]  /*2bd0*/  LEA.HI.X R13, R110, R15, R13, 0x1, P4 ;  /* 0x0000000f6e0d7211 */ /* 0x000fe200020f0c0d */
[----:B--2---:R-:W-:-:S05]  /*2be0*/  HADD2.F32 R8, -RZ, R5.H0_H0 ;  /* 0x20000005ff087230 */ /* 0x004fca0000004100 */
[----:B------:R-:W-:Y:S01]  /*2bf0*/  FMUL R9, R8, R105 ;  /* 0x0000006908097220 */ /* 0x000fe20000400000 */
[----:B------:R-:W-:-:S03]  /*2c00*/  LEA R8, P2, R112, UR4, 0x1 ;  /* 0x0000000470087c11 */ /* 0x000fc6000f8408ff */
[----:B------:R-:W-:Y:S01]  /*2c10*/  FFMA R96, R96, R104, R9 ;  /* 0x0000006860607223 */ /* 0x000fe20000000009 */
[----:B------:R-:W-:Y:S01]  /*2c20*/  LEA.HI.X R9, R112, UR5, R123, 0x1, P2 ;  /* 0x0000000570097c11 */ /* 0x000fe200090f0c7b */
[----:B------:R-:W-:Y:S01]  /*2c30*/  IMAD.SHL.U32 R112, R108, 0x8, RZ ;  /* 0x000000086c707824 */ /* 0x000fe200078e00ff */
[----:B------:R-:W-:Y:S02]  /*2c40*/  ISETP.GT.AND P2, PT, R3, RZ, P3 ;  /* 0x000000ff0300720c */ /* 0x000fe40001f44270 */
[----:B------:R-:W-:-:S05]  /*2c50*/  F2FP.F16.F32.PACK_AB R96, RZ, R96 ;  /* 0x00000060ff60723e */ /* 0x000fca00000000ff */
[----:B------:R0:W-:Y:S06]  /*2c60*/  @P1 STG.E.U16 desc[UR36][R8.64], R96 ;  /* 0x0000006008001986 */ /* 0x0001ec000c101524 */
[----:B------:R-:W-:Y:S05]  /*2c70*/  @!P2 BRA `(.L_x_32) ;  /* 0x000000000004a947 */ /* 0x000fea0003800000 */
[----:B------:R1:W5:Y:S02]  /*2c80*/  LDG.E.LTC128B.U16 R5, desc[UR36][R12.64+0x2] ;  /* 0x000002240c057981 */ /* 0x000364000c1e1520 */
.L_x_32:
[----:B------:R-:W-:Y:S05]  /*2c90*/  BSYNC B1 ;  /* 0x0000000000017941 */ /* 0x000fea0003800000 */
.L_x_31:
[----:B0----5:R-:W-:Y:S01]  /*2ca0*/  HADD2.F32 R96, -RZ, R5.H0_H0 ;  /* 0x20000005ff607230 */ /* 0x021fe20000004100 */
[----:B------:R-:W-:Y:S01]  /*2cb0*/  ISETP.GT.AND P1, PT, R3, 0x8, P0 ;  /* 0x000000080300780c */ /* 0x000fe20000724270 */
[----:B------:R-:W-:Y:S01]  /*2cc0*/  IMAD.WIDE.U32 R124, R20, R108, R112 ;  /* 0x0000006c147c7225 */ /* 0x000fe200078e0070 */
[----:B------:R-:W-:-:S03]  /*2cd0*/  PRMT R120, R5, 0x7610, R120 ;  /* 0x0000761005787816 */ /* 0x000fc60000000078 */
[----:B------:R-:W-:Y:S01]  /*2ce0*/  FMUL R96, R96, R105 ;  /* 0x0000006960607220 */ /* 0x000fe20000400000 */
[----:B------:R-:W-:Y:S01]  /*2cf0*/  IMAD.IADD R127, R121, 0x1, R125 ;  /* 0x00000001797f7824 */ /* 0x000fe200078e027d */
[----:B------:R-:W-:Y:S02]  /*2d00*/  IADD3 R107, P4, R116, R124, RZ ;  /* 0x0000007c746b7210 */ /* 0x000fe40007f9e0ff */
[----:B------:R-:W-:-:S03]  /*2d10*/  FFMA R97, R97, R104, R96 ;  /* 0x0000006861617223 */ /* 0x000fc60000000060 */
[----:B------:R-:W-:Y:S01]  /*2d20*/  IMAD.X R110, R127, 0x1, R115, P4 ;  /* 0x000000017f6e7824 */ /* 0x000fe200020e0673 */
[C---:B------:R-:W-:Y:S02]  /*2d30*/  LEA R96, P4, R107.reuse, R14, 0x1 ;  /* 0x0000000e6b607211 */ /* 0x040fe400078808ff */
[----:B------:R-:W-:Y:S02]  /*2d40*/  F2FP.F16.F32.PACK_AB R111, RZ, R97 ;  /* 0x00000061ff6f723e */ /* 0x000fe400000000ff */
[----:B------:R-:W-:-:S03]  /*2d50*/  LEA.HI.X R97, R107, R15, R110, 0x1, P4 ;  /* 0x0000000f6b617211 */ /* 0x000fc600020f0c6e */
[----:B------:R0:W-:Y:S04]  /*2d60*/  @P2 STG.E.U16 desc[UR36][R8.64+0x2], R111 ;  /* 0x0000026f08002986 */ /* 0x0001e8000c101524 */
[----:B------:R2:W3:Y:S01]  /*2d70*/  @P1 LDG.E.LTC128B.U16 R120, desc[UR36][R96.64] ;  /* 0x0000002460781981 */ /* 0x0004e2000c1e1520 */
[----:B------:R-:W-:Y:S01]  /*2d80*/  IMAD.SHL.U32 R5, R6, 0x10, RZ ;  /* 0x0000001006057824 */ /* 0x000fe200078e00ff */
[----:B------:R-:W-:Y:S01]  /*2d90*/  IADD3 R122, P2, R10, R124, RZ ;  /* 0x0000007c0a7a7210 */ /* 0x000fe20007f5e0ff */
[----:B------:R-:W-:Y:S04]  /*2da0*/  BSSY B1, `(.L_x_33) ;  /* 0x0000011000017945 */ /* 0x000fe80003800000 */
[----:B------:R-:W-:Y:S01]  /*2db0*/  IMAD.X R123, R11, 0x1, R127, P2 ;  /* 0x000000010b7b7824 */ /* 0x000fe200010e067f */
[----:B------:R-:W-:Y:S01]  /*2dc0*/  ISETP.GT.AND P2, PT, R3, 0x8, P3 ;  /* 0x000000080300780c */ /* 0x000fe20001f44270 */
[----:B------:R-:W-:-:S04]  /*2dd0*/  IMAD.WIDE.U32 R122, R23, R106, R122 ;  /* 0x0000006a177a7225 */ /* 0x000fc800078e007a */
[----:B------:R-:W-:Y:S01]  /*2de0*/  IMAD.IADD R123, R119, 0x1, R123 ;  /* 0x00000001777b7824 */ /* 0x000fe200078e027b */
[----:B--2---:R-:W-:-:S04]  /*2df0*/  LEA R96, P5, R122, R14, 0x1 ;  /* 0x0000000e7a607211 */ /* 0x004fc800078a08ff */
[----:B------:R-:W-:Y:S01]  /*2e00*/  LEA.HI.X R97, R122, R15, R123, 0x1, P5 ;  /* 0x0000000f7a617211 */ /* 0x000fe200028f0c7b */
[----:B---3--:R-:W-:-:S05]  /*2e10*/  HADD2.F32 R110, -RZ, R120.H0_H0 ;  /* 0x20000078ff6e7230 */ /* 0x008fca0000004100 */
[----:B------:R-:W-:Y:S01]  /*2e20*/  FMUL R107, R110, R105 ;  /* 0x000000696e6b7220 */ /* 0x000fe20000400000 */
[----:B------:R-:W-:-:S03]  /*2e30*/  IADD3 R110, P4, R5, R8, RZ ;  /* 0x00000008056e7210 */ /* 0x000fc60007f9e0ff */
[----:B------:R-:W-:Y:S01]  /*2e40*/  FFMA R98, R98, R104, R107 ;  /* 0x0000006862627223 */ /* 0x000fe2000000006b */
[----:B------:R-:W-:-:S04]  /*2e50*/  SHF.L.U64.HI R107, R6, 0x4, R7 ;  /* 0x00000004066b7819 */ /* 0x000fc80000010207 */
[----:B------:R-:W-:Y:S01]  /*2e60*/  F2FP.F16.F32.PACK_AB R98, RZ, R98 ;  /* 0x00000062ff62723e */ /* 0x000fe200000000ff */
[----:B0-----:R-:W-:-:S05]  /*2e70*/  IMAD.X R111, R107, 0x1, R9, P4 ;  /* 0x000000016b6f7824 */ /* 0x001fca00020e0609 */
[----:B------:R0:W-:Y:S01]  /*2e80*/  @P1 STG.E.U16 desc[UR36][R110.64], R98 ;  /* 0x000000626e001986 */ /* 0x0001e2000c101524 */
[----:B------:R-:W-:Y:S05]  /*2e90*/  @!P2 BRA `(.L_x_34) ;  /* 0x000000000004a947 */ /* 0x000fea0003800000 */
[----:B------:R2:W5:Y:S02]  /*2ea0*/  LDG.E.LTC128B.U16 R120, desc[UR36][R96.64+0x2] ;  /* 0x0000022460787981 */ /* 0x000564000c1e1520 */
.L_x_34:
[----:B------:R-:W-:Y:S05]  /*2eb0*/  BSYNC B1 ;  /* 0x0000000000017941 */ /* 0x000fea0003800000 */
.L_x_33:
[----:B0----5:R-:W-:Y:S01]  /*2ec0*/  HADD2.F32 R98, -RZ, R120.H0_H0 ;  /* 0x20000078ff627230 */ /* 0x021fe20000004100 */
[----:B------:R-:W-:Y:S01]  /*2ed0*/  ISETP.GT.AND P1, PT, R4, 0x8, PT ;  /* 0x000000080400780c */ /* 0x000fe20003f24270 */
[----:B------:R-:W-:Y:S01]  /*2ee0*/  BSSY B1, `(.L_x_35) ;  /* 0x000000c000017945 */ /* 0x000fe20003800000 */
[----:B------:R-:W-:Y:S02]  /*2ef0*/  IMAD R125, R109, 0x78, RZ ;  /* 0x000000786d7d7824 */ /* 0x000fe400078e02ff */
[----:B------:R-:W-:Y:S01]  /*2f00*/  FMUL R98, R98, R105 ;  /* 0x0000006962627220 */ /* 0x000fe20000400000 */
[----:B------:R-:W-:-:S03]  /*2f10*/  ISETP.GT.AND P4, PT, R3, RZ, P1 ;  /* 0x000000ff0300720c */ /* 0x000fc60000f84270 */
[----:B------:R-:W-:Y:S01]  /*2f20*/  FFMA R98, R99, R104, R98 ;  /* 0x0000006863627223 */ /* 0x000fe20000000062 */
[----:B------:R-:W-:-:S04]  /*2f30*/  IMAD.MOV.U32 R99, RZ, RZ, R127 ;  /* 0x000000ffff637224 */ /* 0x000fc800078e007f */
[----:B------:R-:W-:-:S04]  /*2f40*/  F2FP.F16.F32.PACK_AB R98, RZ, R98 ;  /* 0x00000062ff62723e */ /* 0x000fc800000000ff */
[----:B------:R-:W-:Y:S01]  /*2f50*/  PRMT R122, R98, 0x7610, R122 ;  /* 0x00007610627a7816 */ /* 0x000fe2000000007a */
[----:B------:R-:W-:-:S04]  /*2f60*/  IMAD.MOV.U32 R98, RZ, RZ, R124 ;  /* 0x000000ffff627224 */ /* 0x000fc800078e007c */
[----:B------:R0:W-:Y:S01]  /*2f70*/  @P2 STG.E.U16 desc[UR36][R110.64+0x2], R122 ;  /* 0x0000027a6e002986 */ /* 0x0001e2000c101524 */
[----:B------:R-:W-:Y:S05]  /*2f80*/  @!P4 BRA `(.L_x_36) ;  /* 0x000000000004c947 */ /* 0x000fea0003800000 */
[----:B------:R3:W5:Y:S02]  /*2f90*/  LDG.E.LTC128B.U16 R120, desc[UR36][R12.64+0x10] ;  /* 0x000010240c787981 */ /* 0x000764000c1e1520 */
.L_x_36:
[----:B------:R-:W-:Y:S05]  /*2fa0*/  BSYNC B1 ;  /* 0x0000000000017941 */ /* 0x000fea0003800000 */
.L_x_35:
[----:B0----5:R-:W-:Y:S01]  /*2fb0*/  HADD2.F32 R122, -RZ, R120.H0_H0 ;  /* 0x20000078ff7a7230 */ /* 0x021fe20000004100 */
[----:B------:R-:W-:Y:S01]  /*2fc0*/  BSSY B1, `(.L_x_37) ;  /* 0x000000d000017945 */ /* 0x000fe20003800000 */
[----:B------:R-:W-:-:S04]  /*2fd0*/  IMAD.WIDE.U32 R98, R108, 0x78, R98 ;  /* 0x000000786c627825 */ /* 0x000fc800078e0062 */
[----:B------:R-:W-:Y:S01]  /*2fe0*/  FMUL R109, R122, R105 ;  /* 0x000000697a6d7220 */ /* 0x000fe20000400000 */
[----:B------:R-:W-:Y:S01]  /*2ff0*/  IMAD.IADD R127, R99, 0x1, R125 ;  /* 0x00000001637f7824 */ /* 0x000fe200078e027d */
[----:B------:R-:W-:Y:S02]  /*3000*/  IADD3 R122, P2, P5, R116, R98, R112 ;  /* 0x00000062747a7210 */ /* 0x000fe40007d5e070 */
[----:B------:R-:W-:Y:S02]  /*3010*/  FFMA R109, R100, R104, R109 ;  /* 0x00000068646d7223 */ /* 0x000fe4000000006d */
[----:B------:R-:W-:Y:S02]  /*3020*/  IADD3.X R123, R115, R127, R113, P2, P5 ;  /* 0x0000007f737b7210 */ /* 0x000fe400017ea471 */
[----:B------:R-:W-:Y:S02]  /*3030*/  ISETP.GT.AND P2, PT, R4, 0x9, PT ;  /* 0x000000090400780c */ /* 0x000fe40003f44270 */
[----:B------:R-:W-:-:S02]  /*3040*/  F2FP.F16.F32.PACK_AB R109, RZ, R109 ;  /* 0x0000006dff6d723e */ /* 0x000fc400000000ff */
[----:B------:R-:W-:-:S03]  /*3050*/  ISETP.GT.AND P5, PT, R3, RZ, P2 ;  /* 0x000000ff0300720c */ /* 0x000fc600017a4270 */
[----:B------:R0:W-:Y:S10]  /*3060*/  @P4 STG.E.U16 desc[UR36][R8.64+0x10], R109 ;  /* 0x0000106d08004986 */ /* 0x0001f4000c101524 */
[----:B------:R-:W-:Y:S05]  /*3070*/  @!P5 BRA `(.L_x_38) ;  /* 0x000000000004d947 */ /* 0x000fea0003800000 */
[----:B------:R4:W5:Y:S02]  /*3080*/  LDG.E.LTC128B.U16 R120, desc[UR36][R12.64+0x12] ;  /* 0x000012240c787981 */ /* 0x000964000c1e1520 */
.L_x_38:
[----:B------:R-:W-:Y:S05]  /*3090*/  BSYNC B1 ;  /* 0x0000000000017941 */ /* 0x000fea0003800000 */
.L_x_37:
[----:B-----5:R-:W-:Y:S01]  /*30a0*/  HADD2.F32 R100, -RZ, R120.H0_H0 ;  /* 0x20000078ff647230 */ /* 0x020fe20000004100 */
[----:B------:R-:W-:Y:S01]  /*30b0*/  ISETP.GT.AND P4, PT, R3, 0x8, P1 ;  /* 0x000000080300780c */ /* 0x000fe20000f84270 */
[----:B------:R-:W-:Y:S03]  /*30c0*/  BSSY B1, `(.L_x_39) ;  /* 0x0000007000017945 */ /* 0x000fe60003800000 */
[----:B------:R-:W-:-:S04]  /*30d0*/  FMUL R100, R100, R105 ;  /* 0x0000006964647220 */ /* 0x000fc80000400000 */
[----:B------:R-:W-:-:S05]  /*30e0*/  FFMA R100, R101, R104, R100 ;  /* 0x0000006865647223 */ /* 0x000fca0000000064 */
[----:B------:R-:W-:-:S05]  /*30f0*/  F2FP.F16.F32.PACK_AB R100, RZ, R100 ;  /* 0x00000064ff64723e */ /* 0x000fca00000000ff */
[----:B------:R0:W-:Y:S01]  /*3100*/  @P5 STG.E.U16 desc[UR36][R8.64+0x12], R100 ;  /* 0x0000126408005986 */ /* 0x0001e2000c101524 */
[----:B------:R-:W-:Y:S05]  /*3110*/  @!P4 BRA `(.L_x_40) ;  /* 0x000000000004c947 */ /* 0x000fea0003800000 */
[----:B------:R0:W5:Y:S02]  /*3120*/  LDG.E.LTC128B.U16 R120, desc[UR36][R96.64+0x10] ;  /* 0x0000102460787981 */ /* 0x000164000c1e1520 */
.L_x_40:
[----:B------:R-:W-:Y:S05]  /*3130*/  BSYNC B1 ;  /* 0x0000000000017941 */ /* 0x000fea0003800000 */
.L_x_39:
[----:B0----5:R-:W-:Y:S01]  /*3140*/  HADD2.F32 R100, -RZ, R120.H0_H0 ;  /* 0x20000078ff647230 */ /* 0x021fe20000004100 */
        /* <DEDUP_REMOVED lines=8> */
.L_x_42:
[----:B------:R-:W-:Y:S05]  /*31d0*/  BSYNC B1 ;  /* 0x0000000000017941 */ /* 0x000fea0003800000 */
.L_x_41:
[----:B-----5:R-:W-:Y:S01]  /*31e0*/  HADD2.F32 R100, -RZ, R120.H0_H0 ;  /* 0x20000078ff647230 */ /* 0x020fe20000004100 */
[----:B------:R-:W-:-:S04]  /*31f0*/  IADD3 R99, P4, R116, R98, RZ ;  /* 0x0000006274637210 */ /* 0x000fc80007f9e0ff */
[----:B------:R-:W-:Y:S01]  /*3200*/  FMUL R100, R100, R105 ;  /* 0x0000006964647220 */ /* 0x000fe20000400000 */
[----:B------:R-:W-:Y:S01]  /*3210*/  IMAD.X R114, R127, 0x1, R115, P4 ;  /* 0x000000017f727824 */ /* 0x000fe200020e0673 */
[----:B------:R-:W-:Y:S02]  /*3220*/  LEA R98, P4, R99, R14, 0x1 ;  /* 0x0000000e63627211 */ /* 0x000fe400078808ff */
[----:B------:R-:W-:Y:S02]  /*3230*/  FFMA R100, R103, R104, R100 ;  /* 0x0000006867647223 */ /* 0x000fe40000000064 */
[----:B------:R-:W-:-:S03]  /*3240*/  LEA.HI.X R99, R99, R15, R114, 0x1, P4 ;  /* 0x0000000f63637211 */ /* 0x000fc600020f0c72 */
[----:B------:R-:W-:-:S04]  /*3250*/  F2FP.F16.F32.PACK_AB R100, RZ, R100 ;  /* 0x00000064ff64723e */ /* 0x000fc800000000ff */
[----:B0-----:R-:W-:-:S05]  /*3260*/  PRMT R101, R100, 0x7610, R101 ;  /* 0x0000761064657816 */ /* 0x001fca0000000065 */
[----:B------:R0:W-:Y:S01]  /*3270*/  @P5 STG.E.U16 desc[UR36][R110.64+0x12], R101 ;  /* 0x000012656e005986 */ /* 0x0001e2000c101524 */
[----:B------:R-:W-:-:S13]  /*3280*/  ISETP.GT.AND P5, PT, R3, 0x80, P0 ;  /* 0x000000800300780c */ /* 0x000fda00007a4270 */
[----:B------:R1:W2:Y:S01]  /*3290*/  @P5 LDG.E.LTC128B.U16 R120, desc[UR36][R98.64] ;  /* 0x0000002462785981 */ /* 0x0002a2000c1e1520 */
[----:B------:R-:W-:Y:S01]  /*32a0*/  IMAD.WIDE.U32 R114, R108, 0x78, R112 ;  /* 0x000000786c727825 */ /* 0x000fe200078e0070 */
[----:B------:R-:W-:Y:S03]  /*32b0*/  BSSY B1, `(.L_x_43) ;  /* 0x0000016000017945 */ /* 0x000fe60003800000 */
[----:B------:R-:W-:Y:S02]  /*32c0*/  IMAD.IADD R117, R125, 0x1, R115 ;  /* 0x000000017d757824 */ /* 0x000fe400078e0273 */
[----:B------:R-:W-:Y:S02]  /*32d0*/  IMAD.MOV.U32 R116, RZ, RZ, R114 ;  /* 0x000000ffff747224 */ /* 0x000fe400078e0072 */
[----:B------:R-:W-:Y:S02]  /*32e0*/  IMAD R7, R7, 0xf0, RZ ;  /* 0x000000f007077824 */ /* 0x000fe400078e02ff */
[----:B0-----:R-:W-:-:S03]  /*32f0*/  IMAD.WIDE.U32 R100, R20, R108, R116 ;  /* 0x0000006c14647225 */ /* 0x001fc600078e0074 */
[----:B------:R-:W-:-:S04]  /*3300*/  IADD3 R102, P4, R10, R100, RZ ;  /* 0x000000640a667210 */ /* 0x000fc80007f9e0ff */
[----:B------:R-:W-:-:S03]  /*3310*/  IADD3.X R103, R11, R121, R101, P4, !PT ;  /* 0x000000790b677210 */ /* 0x000fc600027fe465 */
[----:B------:R-:W-:-:S04]  /*3320*/  IMAD.WIDE.U32 R102, R23, R106, R102 ;  /* 0x0000006a17667225 */ /* 0x000fc800078e0066 */
[----:B-1----:R-:W-:Y:S01]  /*3330*/  IMAD.IADD R99, R119, 0x1, R103 ;  /* 0x0000000177637824 */ /* 0x002fe200078e0267 */
[----:B------:R-:W-:-:S04]  /*3340*/  LEA R98, P4, R102, R14, 0x1 ;  /* 0x0000000e66627211 */ /* 0x000fc800078808ff */
[----:B------:R-:W-:Y:S02]  /*3350*/  LEA.HI.X R99, R102, R15, R99, 0x1, P4 ;  /* 0x0000000f66637211 */ /* 0x000fe400020f0c63 */
[----:B------:R-:W-:Y:S01]  /*3360*/  ISETP.GT.AND P4, PT, R3, 0x80, P3 ;  /* 0x000000800300780c */ /* 0x000fe20001f84270 */
[----:B--2---:R-:W-:-:S05]  /*3370*/  HADD2.F32 R100, -RZ, R120.H0_H0 ;  /* 0x20000078ff647230 */ /* 0x004fca0000004100 */
[----:B------:R-:W-:-:S04]  /*3380*/  FMUL R101, R100, R105 ;  /* 0x0000006964657220 */ /* 0x000fc80000400000 */
[----:B------:R-:W-:Y:S01]  /*3390*/  FFMA R88, R88, R104, R101 ;  /* 0x0000006858587223 */ /* 0x000fe20000000065 */
[----:B------:R-:W-:-:S04]  /*33a0*/  IMAD.WIDE.U32 R100, R6, 0xf0, R110 ;  /* 0x000000f006647825 */ /* 0x000fc800078e006e */
[----:B------:R-:W-:Y:S01]  /*33b0*/  F2FP.F16.F32.PACK_AB R88, RZ, R88 ;  /* 0x00000058ff58723e */ /* 0x000fe200000000ff */
[----:B------:R-:W-:Y:S02]  /*33c0*/  IMAD.IADD R103, R101, 0x1, R7 ;  /* 0x0000000165677824 */ /* 0x000fe400078e0207 */
[----:B------:R-:W-:-:S05]  /*33d0*/  @P5 IMAD.MOV.U32 R102, RZ, RZ, R100 ;  /* 0x000000ffff665224 */ /* 0x000fca00078e0064 */
[----:B------:R0:W-:Y:S01]  /*33e0*/  @P5 STG.E.U16 desc[UR36][R102.64], R88 ;  /* 0x0000005866005986 */ /* 0x0001e2000c101524 */
[----:B------:R-:W-:Y:S05]  /*33f0*/  @!P4 BRA `(.L_x_44) ;  /* 0x000000000004c947 */ /* 0x000fea0003800000 */
[----:B------:R1:W5:Y:S02]  /*3400*/  LDG.E.LTC128B.U16 R120, desc[UR36][R98.64+0x2] ;  /* 0x0000022462787981 */ /* 0x000364000c1e1520 */
.L_x_44:
[----:B------:R-:W-:Y:S05]  /*3410*/  BSYNC B1 ;  /* 0x0000000000017941 */ /* 0x000fea0003800000 */
.L_x_43:
[----:B0----5:R-:W-:Y:S01]  /*3420*/  HADD2.F32 R88, -RZ, R120.H0_H0 ;  /* 0x20000078ff587230 */ /* 0x021fe20000004100 */
[----:B------:R-:W-:Y:S01]  /*3430*/  IADD3 R114, P5, R112, R114, RZ ;  /* 0x0000007270727210 */ /* 0x000fe20007fbe0ff */
[----:B------:R-:W-:Y:S01]  /*3440*/  @P4 IMAD.MOV.U32 R112, RZ, RZ, R100 ;  /* 0x000000ffff704224 */ /* 0x000fe200078e0064 */
[----:B------:R-:W-:Y:S01]  /*3450*/  ISETP.GT.AND P0, PT, R3, 0x88, P0 ;  /* 0x000000880300780c */ /* 0x000fe20000704270 */
[----:B------:R-:W-:Y:S01]  /*3460*/  BSSY B1, `(.L_x_45) ;  /* 0x000000e000017945 */ /* 0x000fe20003800000 */
[----:B------:R-:W-:Y:S01]  /*3470*/  FMUL R88, R88, R105 ;  /* 0x0000006958587220 */ /* 0x000fe20000400000 */
[----:B------:R-:W-:Y:S02]  /*3480*/  IMAD.X R115, R117, 0x1, R113, P5 ;  /* 0x0000000175737824 */ /* 0x000fe400028e0671 */
[----:B------:R-:W-:Y:S02]  /*3490*/  @P4 IMAD.MOV.U32 R113, RZ, RZ, R103 ;  /* 0x000000ffff714224 */ /* 0x000fe400078e0067 */
[----:B------:R-:W-:Y:S01]  /*34a0*/  FFMA R88, R89, R104, R88 ;  /* 0x0000006859587223 */ /* 0x000fe20000000058 */
[----:B------:R-:W-:-:S04]  /*34b0*/  IMAD.WIDE.U32 R108, R20, R108, R114 ;  /* 0x0000006c146c7225 */ /* 0x000fc800078e0072 */
[----:B------:R-:W-:-:S04]  /*34c0*/  F2FP.F16.F32.PACK_AB R88, RZ, R88 ;  /* 0x00000058ff58723e */ /* 0x000fc800000000ff */
[----:B------:R-:W-:Y:S02]  /*34d0*/  PRMT R21, R88, 0x7610, R21 ;  /* 0x0000761058157816 */ /* 0x000fe40000000015 */
[----:B------:R-:W-:-:S03]  /*34e0*/  IADD3 R88, P5, R10, R108, RZ ;  /* 0x0000006c0a587210 */ /* 0x000fc60007fbe0ff */
[----:B------:R0:W-:Y:S01]  /*34f0*/  @P4 STG.E.U16 desc[UR36][R112.64+0x2], R21 ;  /* 0x0000021570004986 */ /* 0x0001e2000c101524 */
[----:B------:R-:W-:-:S04]  /*3500*/  LEA R20, P4, R122, R14, 0x1 ;  /* 0x0000000e7a147211 */ /* 0x000fc800078808ff */
[----:B0-----:R-:W-:Y:S01]  /*3510*/  LEA.HI.X R21, R122, R15, R123, 0x1, P4 ;  /* 0x0000000f7a157211 */ /* 0x001fe200020f0c7b */
[----:B------:R-:W-:Y:S08]  /*3520*/  @!P0 BRA `(.L_x_46) ;  /* 0x0000000000048947 */ /* 0x000ff00003800000 */
[----:B------:R0:W5:Y:S02]  /*3530*/  LDG.E.LTC128B.U16 R120, desc[UR36][R20.64] ;  /* 0x0000002414787981 */ /* 0x000164000c1e1520 */
.L_x_46:
[----:B------:R-:W-:Y:S05]  /*3540*/  BSYNC B1 ;  /* 0x0000000000017941 */ /* 0x000fea0003800000 */
.L_x_45:
[----:B-----5:R-:W-:Y:S01]  /*3550*/  HADD2.F32 R10, -RZ, R120.H0_H0 ;  /* 0x20000078ff0a7230 */ /* 0x020fe20000004100 */
[----:B------:R-:W-:Y:S01]  /*3560*/  IADD3.X R89, R11, R121, R109, P5, !PT ;  /* 0x000000790b597210 */ /* 0x000fe20002ffe46d */
[----:B------:R-:W-:Y:S01]  /*3570*/  BSSY B1, `(.L_x_47) ;  /* 0x000000e000017945 */ /* 0x000fe20003800000 */
[----:B------:R-:W-:Y:S02]  /*3580*/  ISETP.GT.AND P3, PT, R3, 0x88, P3 ;  /* 0x000000880300780c */ /* 0x000fe40001f64270 */
[----:B------:R-:W-:Y:S01]  /*3590*/  FMUL R11, R10, R105 ;  /* 0x000000690a0b7220 */ /* 0x000fe20000400000 */
[----:B0-----:R-:W-:Y:S01]  /*35a0*/  IMAD.WIDE.U32 R20, R23, R106, R88 ;  /* 0x0000006a17147225 */ /* 0x001fe200078e0058 */
[----:B------:R-:W-:-:S03]  /*35b0*/  IADD3 R10, P4, R5, R100, RZ ;  /* 0x00000064050a7210 */ /* 0x000fc60007f9e0ff */
[----:B------:R-:W-:Y:S01]  /*35c0*/  FFMA R11, R90, R104, R11 ;  /* 0x000000685a0b7223 */ /* 0x000fe2000000000b */
[----:B------:R-:W-:Y:S01]  /*35d0*/  IMAD.IADD R119, R119, 0x1, R21 ;  /* 0x0000000177777824 */ /* 0x000fe200078e0215 */
[----:B------:R-:W-:-:S03]  /*35e0*/  LEA R14, P5, R20, R14, 0x1 ;  /* 0x0000000e140e7211 */ /* 0x000fc600078a08ff */
[----:B------:R-:W-:Y:S01]  /*35f0*/  F2FP.F16.F32.PACK_AB R21, RZ, R11 ;  /* 0x0000000bff15723e */ /* 0x000fe200000000ff */
[----:B------:R-:W-:Y:S01]  /*3600*/  IMAD.X R11, R103, 0x1, R107, P4 ;  /* 0x00000001670b7824 */ /* 0x000fe200020e066b */
[----:B------:R-:W-:-:S04]  /*3610*/  LEA.HI.X R15, R20, R15, R119, 0x1, P5 ;  /* 0x0000000f140f7211 */ /* 0x000fc800028f0c77 */
[----:B------:R0:W-:Y:S01]  /*3620*/  @P0 STG.E.U16 desc[UR36][R10.64], R21 ;  /* 0x000000150a000986 */ /* 0x0001e2000c101524 */
[----:B------:R-:W-:Y:S05]  /*3630*/  @!P3 BRA `(.L_x_48) ;  /* 0x000000000004b947 */ /* 0x000fea0003800000 */
[----:B------:R2:W5:Y:S02]  /*3640*/  LDG.E.LTC128B.U16 R120, desc[UR36][R14.64+0x2] ;  /* 0x000002240e787981 */ /* 0x000564000c1e1520 */
.L_x_48:
[----:B------:R-:W-:Y:S05]  /*3650*/  BSYNC B1 ;  /* 0x0000000000017941 */ /* 0x000fea0003800000 */
.L_x_47:
        /* <DEDUP_REMOVED lines=9> */
.L_x_50:
[----:B------:R-:W-:Y:S05]  /*36f0*/  BSYNC B1 ;  /* 0x0000000000017941 */ /* 0x000fea0003800000 */
.L_x_49:
[----:B0----5:R-:W-:Y:S01]  /*3700*/  HADD2.F32 R20, -RZ, R120.H0_H0 ;  /* 0x20000078ff147230 */ /* 0x021fe20000004100 */
[----:B------:R-:W-:Y:S01]  /*3710*/  ISETP.GT.AND P3, PT, R3, 0x80, P2 ;  /* 0x000000800300780c */ /* 0x000fe20001764270 */
[----:B------:R-:W-:Y:S03]  /*3720*/  BSSY B1, `(.L_x_51) ;  /* 0x000000a000017945 */ /* 0x000fe60003800000 */
[----:B------:R-:W-:Y:S01]  /*3730*/  FMUL R21, R20, R105 ;  /* 0x0000006914157220 */ /* 0x000fe20000400000 */
[----:B------:R-:W-:-:S03]  /*3740*/  @P0 IMAD.MOV.U32 R20, RZ, RZ, R100 ;  /* 0x000000ffff140224 */ /* 0x000fc600078e0064 */
[----:B------:R-:W-:-:S05]  /*3750*/  FFMA R21, R92, R104, R21 ;  /* 0x000000685c157223 */ /* 0x000fca0000000015 */
[----:B------:R-:W-:-:S04]  /*3760*/  F2FP.F16.F32.PACK_AB R21, RZ, R21 ;  /* 0x00000015ff15723e */ /* 0x000fc800000000ff */
[----:B------:R-:W-:Y:S01]  /*3770*/  PRMT R23, R21, 0x7610, R23 ;  /* 0x0000761015177816 */ /* 0x000fe20000000017 */
[----:B------:R-:W-:-:S05]  /*3780*/  @P0 IMAD.MOV.U32 R21, RZ, RZ, R103 ;  /* 0x000000ffff150224 */ /* 0x000fca00078e0067 */
[----:B------:R0:W-:Y:S01]  /*3790*/  @P0 STG.E.U16 desc[UR36][R20.64+0x10], R23 ;  /* 0x0000101714000986 */ /* 0x0001e2000c101524 */
[----:B------:R-:W-:Y:S05]  /*37a0*/  @!P3 BRA `(.L_x_52) ;  /* 0x000000000004b947 */ /* 0x000fea0003800000 */
[----:B------:R0:W5:Y:S02]  /*37b0*/  LDG.E.LTC128B.U16 R120, desc[UR36][R98.64+0x12] ;  /* 0x0000122462787981 */ /* 0x000164000c1e1520 */
.L_x_52:
[----:B------:R-:W-:Y:S05]  /*37c0*/  BSYNC B1 ;  /* 0x0000000000017941 */ /* 0x000fea0003800000 */
.L_x_51:
[----:B0----5:R-:W-:Y:S01]  /*37d0*/  HADD2.F32 R20, -RZ, R120.H0_H0 ;  /* 0x20000078ff147230 */ /* 0x021fe20000004100 */
[----:B------:R-:W-:Y:S01]  /*37e0*/  ISETP.GT.AND P1, PT, R3, 0x88, P1 ;  /* 0x000000880300780c */ /* 0x000fe20000f24270 */
[----:B------:R-:W-:Y:S01]  /*37f0*/  @P3 IMAD.MOV.U32 R101, RZ, RZ, R103 ;  /* 0x000000ffff653224 */ /* 0x000fe200078e0067 */
[----:B------:R-:W-:Y:S02]  /*3800*/  BSSY B1, `(.L_x_53) ;  /* 0x0000007000017945 */ /* 0x000fe40003800000 */
[----:B------:R-:W-:-:S04]  /*3810*/  FMUL R20, R20, R105 ;  /* 0x0000006914147220 */ /* 0x000fc80000400000 */
[----:B------:R-:W-:-:S05]  /*3820*/  FFMA R20, R93, R104, R20 ;  /* 0x000000685d147223 */ /* 0x000fca0000000014 */
[----:B------:R-:W-:-:S05]  /*3830*/  F2FP.F16.F32.PACK_AB R20, RZ, R20 ;  /* 0x00000014ff14723e */ /* 0x000fca00000000ff */
[----:B------:R0:W-:Y:S01]  /*3840*/  @P3 STG.E.U16 desc[UR36][R100.64+0x12], R20 ;  /* 0x0000121464003986 */ /* 0x0001e2000c101524 */
[----:B------:R-:W-:Y:S05]  /*3850*/  @!P1 BRA `(.L_x_54) ;  /* 0x0000000000049947 */ /* 0x000fea0003800000 */
[----:B------:R0:W5:Y:S02]  /*3860*/  LDG.E.LTC128B.U16 R120, desc[UR36][R14.64+0x10] ;  /* 0x000010240e787981 */ /* 0x000164000c1e1520 */
.L_x_54:
[----:B------:R-:W-:Y:S05]  /*3870*/  BSYNC B1 ;  /* 0x0000000000017941 */ /* 0x000fea0003800000 */
.L_x_53:
        /* <DEDUP_REMOVED lines=9> */
.L_x_56:
[----:B------:R-:W-:Y:S05]  /*3910*/  BSYNC B1 ;  /* 0x0000000000017941 */ /* 0x000fea0003800000 */
.L_x_55:
[----:B-----5:R-:W-:Y:S01]  /*3920*/  HADD2.F32 R20, -RZ, R120.H0_H0 ;  /* 0x20000078ff147230 */ /* 0x020fe20000004100 */
[----:B------:R-:W-:Y:S01]  /*3930*/  ISETP.GT.AND P3, PT, R4, 0x10, PT ;  /* 0x000000100400780c */ /* 0x000fe20003f64270 */
[----:B------:R-:W-:Y:S03]  /*3940*/  BSSY B1, `(.L_x_57) ;  /* 0x0000008000017945 */ /* 0x000fe60003800000 */
[----:B------:R-:W-:Y:S01]  /*3950*/  FMUL R20, R20, R105 ;  /* 0x0000006914147220 */ /* 0x000fe20000400000 */
[----:B------:R-:W-:-:S03]  /*3960*/  ISETP.GT.AND P0, PT, R3, RZ, P3 ;  /* 0x000000ff0300720c */ /* 0x000fc60001f04270 */
[----:B------:R-:W-:-:S05]  /*3970*/  FFMA R20, R95, R104, R20 ;  /* 0x000000685f147223 */ /* 0x000fca0000000014 */
[----:B------:R-:W-:-:S05]  /*3980*/  F2FP.F16.F32.PACK_AB R20, RZ, R20 ;  /* 0x00000014ff14723e */ /* 0x000fca00000000ff */
[----:B------:R0:W-:Y:S01]  /*3990*/  @P2 STG.E.U16 desc[UR36][R10.64+0x12], R20 ;  /* 0x000012140a002986 */ /* 0x0001e2000c101524 */
[----:B------:R-:W-:Y:S05]  /*39a0*/  @!P0 BRA `(.L_x_58) ;  /* 0x0000000000048947 */ /* 0x000fea0003800000 */
[----:B------:R0:W5:Y:S02]  /*39b0*/  LDG.E.LTC128B.U16 R120, desc[UR36][R12.64+0x20] ;  /* 0x000020240c787981 */ /* 0x000164000c1e1520 */
.L_x_58:
[----:B------:R-:W-:Y:S05]  /*39c0*/  BSYNC B1 ;  /* 0x0000000000017941 */ /* 0x000fea0003800000 */
.L_x_57:
[----:B0----5:R-:W-:Y:S01]  /*39d0*/  HADD2.F32 R10, -RZ, R120.H0_H0 ;  /* 0x20000078ff0a7230 */ /* 0x021fe20000004100 */
        /* <DEDUP_REMOVED lines=9> */
.L_x_60:
[----:B------:R-:W-:Y:S05]  /*3a70*/  BSYNC B1 ;  /* 0x0000000000017941 */ /* 0x000fea0003800000 */
.L_x_59:
        /* <DEDUP_REMOVED lines=9> */
.L_x_62:
[----:B------:R-:W-:Y:S05]  /*3b10*/  BSYNC B1 ;  /* 0x0000000000017941 */ /* 0x000fea0003800000 */
.L_x_61:
        /* <DEDUP_REMOVED lines=9> */
.L_x_64:
[----:B------:R-:W-:Y:S05]  /*3bb0*/  BSYNC B1 ;  /* 0x0000000000017941 */ /* 0x000fea0003800000 */
.L_x_63:
        /* <DEDUP_REMOVED lines=10> */
.L_x_66:
[----:B------:R-:W-:Y:S05]  /*3c60*/  BSYNC B1 ;  /* 0x0000000000017941 */ /* 0x000fea0003800000 */
.L_x_65:
        /* <DEDUP_REMOVED lines=10> */
.L_x_68:
[----:B------:R-:W-:Y:S05]  /*3d10*/  BSYNC B1 ;  /* 0x0000000000017941 */ /* 0x000fea0003800000 */
.L_x_67:
        /* <DEDUP_REMOVED lines=9> */
.L_x_70:
[----:B------:R-:W-:Y:S05]  /*3db0*/  BSYNC B1 ;  /* 0x0000000000017941 */ /* 0x000fea0003800000 */
.L_x_69:
        /* <DEDUP_REMOVED lines=9> */
.L_x_72:
[----:B------:R-:W-:Y:S05]  /*3e50*/  BSYNC B1 ;  /* 0x0000000000017941 */ /* 0x000fea0003800000 */
.L_x_71:
        /* <DEDUP_REMOVED lines=9> */
.L_x_74:
[----:B------:R-:W-:Y:S05]  /*3ef0*/  BSYNC B1 ;  /* 0x0000000000017941 */ /* 0x000fea0003800000 */
.L_x_73:
[----:B0----5:R-:W-:Y:S01]  /*3f00*/  HADD2.F32 R10, -RZ, R120.H0_H0 ;  /* 0x20000078ff0a7230 */ /* 0x021fe20000004100 */
[----:B------:R-:W-:Y:S01]  /*3f10*/  ISETP.GT.AND P4, PT, R3, 0x80, P2 ;  /* 0x000000800300780c */ /* 0x000fe20001784270 */
[----:B------:R-:W-:Y:S03]  /*3f20*/  BSSY B1, `(.L_x_75) ;  /* 0x000000a000017945 */ /* 0x000fe60003800000 */
[----:B------:R-:W-:-:S04]  /*3f30*/  FMUL R11, R10, R105 ;  /* 0x000000690a0b7220 */ /* 0x000fc80000400000 */
[----:B------:R-:W-:Y:S01]  /*3f40*/  FFMA R72, R72, R104, R11 ;  /* 0x0000006848487223 */ /* 0x000fe2000000000b */
[----:B------:R-:W-:-:S04]  /*3f50*/  IMAD.WIDE.U32 R10, R6, 0xf0, R110 ;  /* 0x000000f0060a7825 */ /* 0x000fc800078e006e */
[----:B------:R-:W-:Y:S01]  /*3f60*/  F2FP.F16.F32.PACK_AB R72, RZ, R72 ;  /* 0x00000048ff48723e */ /* 0x000fe200000000ff */
[----:B------:R-:W-:Y:S02]  /*3f70*/  IMAD.IADD R7, R7, 0x1, R11 ;  /* 0x0000000107077824 */ /* 0x000fe400078e020b */
[----:B------:R-:W-:-:S05]  /*3f80*/  IMAD.MOV.U32 R6, RZ, RZ, R10 ;  /* 0x000000ffff067224 */ /* 0x000fca00078e000a */
[----:B------:R0:W-:Y:S01]  /*3f90*/  @P5 STG.E.U16 desc[UR36][R6.64+0x20], R72 ;  /* 0x0000204806005986 */ /* 0x0001e2000c101524 */
[----:B------:R-:W-:Y:S05]  /*3fa0*/  @!P4 BRA `(.L_x_76) ;  /* 0x000000000004c947 */ /* 0x000fea0003800000 */
[----:B------:R0:W5:Y:S02]  /*3fb0*/  LDG.E.LTC128B.U16 R120, desc[UR36][R98.64+0x22] ;  /* 0x0000222462787981 */ /* 0x000164000c1e1520 */
.L_x_76:
[----:B------:R-:W-:Y:S05]  /*3fc0*/  BSYNC B1 ;  /* 0x0000000000017941 */ /* 0x000fea0003800000 */
.L_x_75:
        /* <DEDUP_REMOVED lines=9> */
.L_x_78:
[----:B------:R-:W-:Y:S05]  /*4060*/  BSYNC B1 ;  /* 0x0000000000017941 */ /* 0x000fea0003800000 */
.L_x_77:
[----:B0----5:R-:W-:Y:S01]  /*4070*/  HADD2.F32 R20, -RZ, R120.H0_H0 ;  /* 0x20000078ff147230 */ /* 0x021fe20000004100 */
[----:B------:R-:W-:Y:S01]  /*4080*/  IADD3 R10, P4, R5, R10, RZ ;  /* 0x0000000a050a7210 */ /* 0x000fe20007f9e0ff */
[----:B------:R-:W-:Y:S01]  /*4090*/  BSSY B1, `(.L_x_79) ;  /* 0x0000009000017945 */ /* 0x000fe20003800000 */
[----:B------:R-:W-:Y:S02]  /*40a0*/  ISETP.GT.AND P2, PT, R3, 0x88, P2 ;  /* 0x000000880300780c */ /* 0x000fe40001744270 */
[----:B------:R-:W-:-:S04]  /*40b0*/  FMUL R11, R20, R105 ;  /* 0x00000069140b7220 */ /* 0x000fc80000400000 */
[----:B------:R-:W-:-:S05]  /*40c0*/  FFMA R11, R74, R104, R11 ;  /* 0x000000684a0b7223 */ /* 0x000fca000000000b */
[----:B------:R-:W-:Y:S01]  /*40d0*/  F2FP.F16.F32.PACK_AB R5, RZ, R11 ;  /* 0x0000000bff05723e */ /* 0x000fe200000000ff */
[----:B------:R-:W-:-:S05]  /*40e0*/  IMAD.X R11, R107, 0x1, R7, P4 ;  /* 0x000000016b0b7824 */ /* 0x000fca00020e0607 */
[----:B------:R0:W-:Y:S01]  /*40f0*/  @P3 STG.E.U16 desc[UR36][R10.64+0x20], R5 ;  /* 0x000020050a003986 */ /* 0x0001e2000c101524 */
[----:B------:R-:W-:Y:S05]  /*4100*/  @!P2 BRA `(.L_x_80) ;  /* 0x000000000004a947 */ /* 0x000fea0003800000 */
[----:B------:R0:W5:Y:S02]  /*4110*/  LDG.E.LTC128B.U16 R120, desc[UR36][R14.64+0x22] ;  /* 0x000022240e787981 */ /* 0x000164000c1e1520 */
.L_x_80:
[----:B------:R-:W-:Y:S05]  /*4120*/  BSYNC B1 ;  /* 0x0000000000017941 */ /* 0x000fea0003800000 */
.L_x_79:
        /* <DEDUP_REMOVED lines=9> */
.L_x_82:
[----:B------:R-:W-:Y:S05]  /*41c0*/  BSYNC B1 ;  /* 0x0000000000017941 */ /* 0x000fea0003800000 */
.L_x_81:
        /* <DEDUP_REMOVED lines=9> */
.L_x_84:
[----:B------:R-:W-:Y:S05]  /*4260*/  BSYNC B1 ;  /* 0x0000000000017941 */ /* 0x000fea0003800000 */
.L_x_83:
        /* <DEDUP_REMOVED lines=9> */
.L_x_86:
[----:B------:R-:W-:Y:S05]  /*4300*/  BSYNC B1 ;  /* 0x0000000000017941 */ /* 0x000fea0003800000 */
.L_x_85:
        /* <DEDUP_REMOVED lines=9> */
.L_x_88:
[----:B------:R-:W-:Y:S05]  /*43a0*/  BSYNC B1 ;  /* 0x0000000000017941 */ /* 0x000fea0003800000 */
.L_x_87:
        /* <DEDUP_REMOVED lines=10> */
.L_x_90:
[----:B------:R-:W-:Y:S05]  /*4450*/  BSYNC B1 ;  /* 0x0000000000017941 */ /* 0x000fea0003800000 */
.L_x_89:
        /* <DEDUP_REMOVED lines=10> */
.L_x_92:
[----:B------:R-:W-:Y:S05]  /*4500*/  BSYNC B1 ;  /* 0x0000000000017941 */ /* 0x000fea0003800000 */
.L_x_91:
        /* <DEDUP_REMOVED lines=9> */
.L_x_94:
[----:B------:R-:W-:Y:S05]  /*45a0*/  BSYNC B1 ;  /* 0x0000000000017941 */ /* 0x000fea0003800000 */
.L_x_93:
        /* <DEDUP_REMOVED lines=9> */
.L_x_96:
[----:B------:R-:W-:Y:S05]  /*4640*/  BSYNC B1 ;  /* 0x0000000000017941 */ /* 0x000fea0003800000 */
.L_x_95:
        /* <DEDUP_REMOVED lines=10> */
.L_x_98:
[----:B------:R-:W-:Y:S05]  /*46f0*/  BSYNC B1 ;  /* 0x0000000000017941 */ /* 0x000fea0003800000 */
.L_x_97:
        /* <DEDUP_REMOVED lines=10> */
.L_x_100:
[----:B------:R-:W-:Y:S05]  /*47a0*/  BSYNC B1 ;  /* 0x0000000000017941 */ /* 0x000fea0003800000 */
.L_x_99:
        /* <DEDUP_REMOVED lines=9> */
.L_x_102:
[----:B------:R-:W-:Y:S05]  /*4840*/  BSYNC B1 ;  /* 0x0000000000017941 */ /* 0x000fea0003800000 */
.L_x_101:
        /* <DEDUP_REMOVED lines=9> */
.L_x_104:
[----:B------:R-:W-:Y:S05]  /*48e0*/  BSYNC B1 ;  /* 0x0000000000017941 */ /* 0x000fea0003800000 */
.L_x_103:
        /* <DEDUP_REMOVED lines=9> */
.L_x_106:
[----:B------:R-:W-:Y:S05]  /*4980*/  BSYNC B1 ;  /* 0x0000000000017941 */ /* 0x000fea0003800000 */
.L_x_105:
        /* <DEDUP_REMOVED lines=9> */
.L_x_108:
[----:B------:R-:W-:Y:S05]  /*4a20*/  BSYNC B1 ;  /* 0x0000000000017941 */ /* 0x000fea0003800000 */
.L_x_107:
        /* <DEDUP_REMOVED lines=9> */
.L_x_110:
[----:B------:R-:W-:Y:S05]  /*4ac0*/  BSYNC B1 ;  /* 0x0000000000017941 */ /* 0x000fea0003800000 */
.L_x_109:
        /* <DEDUP_REMOVED lines=9> */
.L_x_112:
[----:B------:R-:W-:Y:S05]  /*4b60*/  BSYNC B1 ;  /* 0x0000000000017941 */ /* 0x000fea0003800000 */
.L_x_111:
        /* <DEDUP_REMOVED lines=9> */
.L_x_114:
[----:B------:R-:W-:Y:S05]  /*4c00*/  BSYNC B1 ;  /* 0x0000000000017941 */ /* 0x000fea0003800000 */
.L_x_113:
        /* <DEDUP_REMOVED lines=9> */
.L_x_116:
[----:B------:R-:W-:Y:S05]  /*4ca0*/  BSYNC B1 ;  /* 0x0000000000017941 */ /* 0x000fea0003800000 */
.L_x_115:
        /* <DEDUP_REMOVED lines=9> */
.L_x_118:
[----:B------:R-:W-:Y:S05]  /*4d40*/  BSYNC B1 ;  /* 0x0000000000017941 */ /* 0x000fea0003800000 */
.L_x_117:
        /* <DEDUP_REMOVED lines=9> */
.L_x_120:
[----:B------:R-:W-:Y:S05]  /*4de0*/  BSYNC B1 ;  /* 0x0000000000017941 */ /* 0x000fea0003800000 */
.L_x_119:
        /* <DEDUP_REMOVED lines=10> */
.L_x_122:
[----:B------:R-:W-:Y:S05]  /*4e90*/  BSYNC B1 ;  /* 0x0000000000017941 */ /* 0x000fea0003800000 */
.L_x_121:
        /* <DEDUP_REMOVED lines=10> */
.L_x_124:
[----:B------:R-:W-:Y:S05]  /*4f40*/  BSYNC B1 ;  /* 0x0000000000017941 */ /* 0x000fea0003800000 */
.L_x_123:
        /* <DEDUP_REMOVED lines=9> */
.L_x_126:
[----:B------:R-:W-:Y:S05]  /*4fe0*/  BSYNC B1 ;  /* 0x0000000000017941 */ /* 0x000fea0003800000 */
.L_x_125:
        /* <DEDUP_REMOVED lines=9> */
.L_x_128:
[----:B------:R-:W-:Y:S05]  /*5080*/  BSYNC B1 ;  /* 0x0000000000017941 */ /* 0x000fea0003800000 */
.L_x_127:
        /* <DEDUP_REMOVED lines=10> */
.L_x_130:
[----:B------:R-:W-:Y:S05]  /*5130*/  BSYNC B1 ;  /* 0x0000000000017941 */ /* 0x000fea0003800000 */
.L_x_129:
        /* <DEDUP_REMOVED lines=10> */
.L_x_132:
[----:B------:R-:W-:Y:S05]  /*51e0*/  BSYNC B1 ;  /* 0x0000000000017941 */ /* 0x000fea0003800000 */
.L_x_131:
        /* <DEDUP_REMOVED lines=9> */
.L_x_134:
[----:B------:R-:W-:Y:S05]  /*5280*/  BSYNC B1 ;  /* 0x0000000000017941 */ /* 0x000fea0003800000 */
.L_x_133:
        /* <DEDUP_REMOVED lines=9> */
.L_x_136:
[----:B------:R-:W-:Y:S05]  /*5320*/  BSYNC B1 ;  /* 0x0000000000017941 */ /* 0x000fea0003800000 */
.L_x_135:
        /* <DEDUP_REMOVED lines=9> */
.L_x_138:
[----:B------:R-:W-:Y:S05]  /*53c0*/  BSYNC B1 ;  /* 0x0000000000017941 */ /* 0x000fea0003800000 */
.L_x_137:
        /* <DEDUP_REMOVED lines=9> */
.L_x_140:
[----:B------:R-:W-:Y:S05]  /*5460*/  BSYNC B1 ;  /* 0x0000000000017941 */ /* 0x000fea0003800000 */
.L_x_139:
        /* <DEDUP_REMOVED lines=9> */
.L_x_142:
[----:B------:R-:W-:Y:S05]  /*5500*/  BSYNC B1 ;  /* 0x0000000000017941 */ /* 0x000fea0003800000 */
.L_x_141:
        /* <DEDUP_REMOVED lines=9> */
.L_x_144:
[----:B------:R-:W-:Y:S05]  /*55a0*/  BSYNC B1 ;  /* 0x0000000000017941 */ /* 0x000fea0003800000 */
.L_x_143:
        /* <DEDUP_REMOVED lines=9> */
.L_x_146:
[----:B------:R-:W-:Y:S05]  /*5640*/  BSYNC B1 ;  /* 0x0000000000017941 */ /* 0x000fea0003800000 */
.L_x_145:
        /* <DEDUP_REMOVED lines=9> */
.L_x_148:
[----:B------:R-:W-:Y:S05]  /*56e0*/  BSYNC B1 ;  /* 0x0000000000017941 */ /* 0x000fea0003800000 */
.L_x_147:
        /* <DEDUP_REMOVED lines=9> */
.L_x_150:
[----:B------:R-:W-:Y:S05]  /*5780*/  BSYNC B1 ;  /* 0x0000000000017941 */ /* 0x000fea0003800000 */
.L_x_149:
        /* <DEDUP_REMOVED lines=9> */
.L_x_152:
[----:B------:R-:W-:Y:S05]  /*5820*/  BSYNC B1 ;  /* 0x0000000000017941 */ /* 0x000fea0003800000 */
.L_x_151:
        /* <DEDUP_REMOVED lines=10> */
.L_x_154:
[----:B------:R-:W-:Y:S05]  /*58d0*/  BSYNC B1 ;  /* 0x0000000000017941 */ /* 0x000fea0003800000 */
.L_x_153:
        /* <DEDUP_REMOVED lines=10> */
.L_x_156:
[----:B------:R-:W-:Y:S05]  /*5980*/  BSYNC B1 ;  /* 0x0000000000017941 */ /* 0x000fea0003800000 */
.L_x_155:
        /* <DEDUP_REMOVED lines=9> */
.L_x_158:
[----:B------:R-:W-:Y:S05]  /*5a20*/  BSYNC B1 ;  /* 0x0000000000017941 */ /* 0x000fea0003800000 */
.L_x_157:
        /* <DEDUP_REMOVED lines=9> */
.L_x_160:
[----:B------:R-:W-:Y:S05]  /*5ac0*/  BSYNC B1 ;  /* 0x0000000000017941 */ /* 0x000fea0003800000 */
.L_x_159:
        /* <DEDUP_REMOVED lines=10> */
.L_x_162:
[----:B------:R-:W-:Y:S05]  /*5b70*/  BSYNC B1 ;  /* 0x0000000000017941 */ /* 0x000fea0003800000 */
.L_x_161:
        /* <DEDUP_REMOVED lines=10> */
.L_x_164:
[----:B------:R-:W-:Y:S05]  /*5c20*/  BSYNC B1 ;  /* 0x0000000000017941 */ /* 0x000fea0003800000 */
.L_x_163:
        /* <DEDUP_REMOVED lines=9> */
.L_x_166:
[----:B------:R-:W-:Y:S05]  /*5cc0*/  BSYNC B1 ;  /* 0x0000000000017941 */ /* 0x000fea0003800000 */
.L_x_165:
        /* <DEDUP_REMOVED lines=9> */
.L_x_168:
[----:B------:R-:W-:Y:S05]  /*5d60*/  BSYNC B1 ;  /* 0x0000000000017941 */ /* 0x000fea0003800000 */
.L_x_167:
        /* <DEDUP_REMOVED lines=9> */
.L_x_170:
[----:B------:R-:W-:Y:S05]  /*5e00*/  BSYNC B1 ;  /* 0x0000000000017941 */ /* 0x000fea0003800000 */
.L_x_169:
        /* <DEDUP_REMOVED lines=9> */
.L_x_172:
[----:B------:R-:W-:Y:S05]  /*5ea0*/  BSYNC B1 ;  /* 0x0000000000017941 */ /* 0x000fea0003800000 */
.L_x_171:
        /* <DEDUP_REMOVED lines=9> */
.L_x_174:
[----:B------:R-:W-:Y:S05]  /*5f40*/  BSYNC B1 ;  /* 0x0000000000017941 */ /* 0x000fea0003800000 */
.L_x_173:
        /* <DEDUP_REMOVED lines=9> */
.L_x_176:
[----:B------:R-:W-:Y:S05]  /*5fe0*/  BSYNC B1 ;  /* 0x0000000000017941 */ /* 0x000fea0003800000 */
.L_x_175:
        /* <DEDUP_REMOVED lines=9> */
.L_x_178:
[----:B------:R-:W-:Y:S05]  /*6080*/  BSYNC B1 ;  /* 0x0000000000017941 */ /* 0x000fea0003800000 */
.L_x_177:
        /* <DEDUP_REMOVED lines=9> */
.L_x_180:
[----:B------:R-:W-:Y:S05]  /*6120*/  BSYNC B1 ;  /* 0x0000000000017941 */ /* 0x000fea0003800000 */
.L_x_179:
        /* <DEDUP_REMOVED lines=9> */
.L_x_182:
[----:B------:R-:W-:Y:S05]  /*61c0*/  BSYNC B1 ;  /* 0x0000000000017941 */ /* 0x000fea0003800000 */
.L_x_181:
        /* <DEDUP_REMOVED lines=9> */
.L_x_184:
[----:B------:R-:W-:Y:S05]  /*6260*/  BSYNC B1 ;  /* 0x0000000000017941 */ /* 0x000fea0003800000 */
.L_x_183:
[----:B------:R-:W-:Y:S05]  /*6270*/  @!P0 BRA `(.L_x_185) ;  /* 0x0000001400c08947 */ /* 0x000fea0003800000 */
[----:B-----5:R-:W-:-:S05]  /*6280*/  HADD2.F32 R120, -RZ, R120.H0_H0 ;  /* 0x20000078ff787230 */ /* 0x020fca0000004100 */
[----:B------:R-:W-:-:S04]  /*6290*/  FMUL R120, R120, R105 ;  /* 0x0000006978787220 */ /* 0x000fc80000400000 */
[----:B------:R-:W-:-:S05]  /*62a0*/  FFMA R120, R31, R104, R120 ;  /* 0x000000681f787223 */ /* 0x000fca0000000078 */
[----:B------:R-:W-:-:S05]  /*62b0*/  F2FP.F16.F32.PACK_AB R120, RZ, R120 ;  /* 0x00000078ff78723e */ /* 0x000fca00000000ff */
[----:B------:R0:W-:Y:S01]  /*62c0*/  STG.E.U16 desc[UR36][R10.64+0x92], R120 ;  /* 0x000092780a007986 */ /* 0x0001e2000c101524 */
[----:B------:R-:W-:Y:S05]  /*62d0*/  BRA `(.L_x_185) ;  /* 0x0000001400a87947 */ /* 0x000fea0003800000 */
.L_x_30:
[----:B------:R-:W-:Y:S01]  /*62e0*/  ULDC.64 UR4, c[0x0][0x5c0] ;  /* 0x0001700000047ab9 */ /* 0x000fe20000000a00 */
[-C--:B------:R-:W-:Y:S01]  /*62f0*/  FMUL R96, R96, R104.reuse ;  /* 0x0000006860607220 */ /* 0x080fe20000400000 */
[----:B------:R-:W-:Y:S01]  /*6300*/  LEA R8, P2, R112, UR4, 0x1 ;  /* 0x0000000470087c11 */ /* 0x000fe2000f8408ff */
[----:B------:R-:W-:Y:S01]  /*6310*/  IMAD.SHL.U32 R23, R6, 0x10, RZ ;  /* 0x0000001006177824 */ /* 0x000fe200078e00ff */
[----:B------:R-:W-:Y:S01]  /*6320*/  ISETP.GT.AND P3, PT, R4, 0x1, PT ;  /* 0x000000010400780c */ /* 0x000fe20003f64270 */
[----:B------:R-:W-:Y:S01]  /*6330*/  FMUL R97, R97, R104 ;  /* 0x0000006861617220 */ /* 0x000fe20000400000 */
[----:B------:R-:W-:Y:S01]  /*6340*/  F2FP.F16.F32.PACK_AB R96, RZ, R96 ;  /* 0x00000060ff60723e */ /* 0x000fe200000000ff */
[-C--:B------:R-:W-:Y:S01]  /*6350*/  FMUL R99, R99, R104.reuse ;  /* 0x0000006863637220 */ /* 0x080fe20000400000 */
[----:B------:R-:W-:Y:S01]  /*6360*/  LEA.HI.X R9, R112, UR5, R123, 0x1, P2 ;  /* 0x0000000570097c11 */ /* 0x000fe200090f0c7b */
[-C--:B------:R-:W-:Y:S01]  /*6370*/  FMUL R98, R98, R104.reuse ;  /* 0x0000006862627220 */ /* 0x080fe20000400000 */
[----:B------:R-:W-:Y:S01]  /*6380*/  ISETP.GT.AND P2, PT, R3, RZ, P3 ;  /* 0x000000ff0300720c */ /* 0x000fe20001f44270 */
[-C--:B------:R-:W-:Y:S01]  /*6390*/  FMUL R101, R101, R104.reuse ;  /* 0x0000006865657220 */ /* 0x080fe20000400000 */
[----:B------:R-:W-:Y:S01]  /*63a0*/  SHF.L.U64.HI R5, R6, 0x4, R7 ;  /* 0x0000000406057819 */ /* 0x000fe20000010207 */
[----:B------:R-:W-:Y:S01]  /*63b0*/  @P1 STG.E.U16 desc[UR36][R8.64], R96 ;  /* 0x0000006008001986 */ /* 0x000fe2000c101524 */
[----:B------:R-:W-:Y:S01]  /*63c0*/  ISETP.GT.AND P1, PT, R3, 0x8, P3 ;  /* 0x000000080300780c */ /* 0x000fe20001f24270 */
[----:B------:R-:W-:Y:S01]  /*63d0*/  FMUL R100, R100, R104 ;  /* 0x0000006864647220 */ /* 0x000fe20000400000 */
[----:B------:R-:W-:Y:S01]  /*63e0*/  IADD3 R10, P4, R23, R8, RZ ;  /* 0x00000008170a7210 */ /* 0x000fe20007f9e0ff */
[-C--:B------:R-:W-:Y:S01]  /*63f0*/  FMUL R103, R103, R104.reuse ;  /* 0x0000006867677220 */ /* 0x080fe20000400000 */
[----:B------:R-:W-:Y:S01]  /*6400*/  F2FP.F16.F32.PACK_AB R97, RZ, R97 ;  /* 0x00000061ff61723e */ /* 0x000fe200000000ff */
[----:B------:R-:W-:Y:S01]  /*6410*/  FMUL R102, R102, R104 ;  /* 0x0000006866667220 */ /* 0x000fe20000400000 */
[----:B------:R-:W-:Y:S01]  /*6420*/  F2FP.F16.F32.PACK_AB R99, RZ, R99 ;  /* 0x00000063ff63723e */ /* 0x000fe200000000ff */
[----:B------:R-:W-:Y:S01]  /*6430*/  IMAD.X R11, R5, 0x1, R9, P4 ;  /* 0x00000001050b7824 */ /* 0x000fe200020e0609 */
[----:B------:R-:W-:Y:S01]  /*6440*/  ISETP.GT.AND P5, PT, R3, 0x8, P0 ;  /* 0x000000080300780c */ /* 0x000fe200007a4270 */
[----:B------:R0:W-:Y:S01]  /*6450*/  @P2 STG.E.U16 desc[UR36][R8.64+0x2], R97 ;  /* 0x0000026108002986 */ /* 0x0001e2000c101524 */
[----:B------:R-:W-:Y:S01]  /*6460*/  F2FP.F16.F32.PACK_AB R98, RZ, R98 ;  /* 0x00000062ff62723e */ /* 0x000fe200000000ff */
[----:B------:R-:W-:Y:S01]  /*6470*/  FMUL R88, R88, R104 ;  /* 0x0000006858587220 */ /* 0x000fe20000400000 */
[C---:B------:R-:W-:Y:S01]  /*6480*/  ISETP.GT.AND P2, PT, R4.reuse, 0x8, PT ;  /* 0x000000080400780c */ /* 0x040fe20003f44270 */
[----:B------:R-:W-:Y:S01]  /*6490*/  @P1 STG.E.U16 desc[UR36][R10.64+0x2], R99 ;  /* 0x000002630a001986 */ /* 0x000fe2000c101524 */
[----:B------:R-:W-:Y:S01]  /*64a0*/  ISETP.GT.AND P1, PT, R4, 0x9, PT ;  /* 0x000000090400780c */ /* 0x000fe20003f24270 */
[----:B------:R-:W-:Y:S01]  /*64b0*/  IMAD.WIDE.U32 R12, R6, 0xf0, R10 ;  /* 0x000000f0060c7825 */ /* 0x000fe200078e000a */
[----:B------:R-:W-:-:S03]  /*64c0*/  F2FP.F16.F32.PACK_AB R101, RZ, R101 ;  /* 0x00000065ff65723e */ /* 0x000fc600000000ff */
[-C--:B------:R-:W-:Y:S01]  /*64d0*/  FMUL R89, R89, R104.reuse ;  /* 0x0000006859597220 */ /* 0x080fe20000400000 */
[C---:B------:R-:W-:Y:S01]  /*64e0*/  ISETP.GT.AND P4, PT, R3.reuse, RZ, P1 ;  /* 0x000000ff0300720c */ /* 0x040fe20000f84270 */
[----:B------:R-:W-:Y:S01]  /*64f0*/  FMUL R90, R90, R104 ;  /* 0x000000685a5a7220 */ /* 0x000fe20000400000 */
[----:B------:R-:W-:Y:S01]  /*6500*/  F2FP.F16.F32.PACK_AB R100, RZ, R100 ;  /* 0x00000064ff64723e */ /* 0x000fe200000000ff */
[----:B------:R-:W-:Y:S01]  /*6510*/  @P5 STG.E.U16 desc[UR36][R10.64], R98 ;  /* 0x000000620a005986 */ /* 0x000fe2000c101524 */
[----:B------:R-:W-:Y:S01]  /*6520*/  ISETP.GT.AND P5, PT, R3, RZ, P2 ;  /* 0x000000ff0300720c */ /* 0x000fe200017a4270 */
[----:B0-----:R-:W-:Y:S01]  /*6530*/  IMAD R97, R7, 0xf0, RZ ;  /* 0x000000f007617824 */ /* 0x001fe200078e02ff */
[----:B------:R-:W-:Y:S01]  /*6540*/  F2FP.F16.F32.PACK_AB R103, RZ, R103 ;  /* 0x00000067ff67723e */ /* 0x000fe200000000ff */
[----:B------:R-:W-:Y:S01]  /*6550*/  FMUL R91, R91, R104 ;  /* 0x000000685b5b7220 */ /* 0x000fe20000400000 */
[----:B------:R-:W-:Y:S01]  /*6560*/  F2FP.F16.F32.PACK_AB R102, RZ, R102 ;  /* 0x00000066ff66723e */ /* 0x000fe200000000ff */
[----:B------:R-:W-:Y:S01]  /*6570*/  IMAD.IADD R13, R97, 0x1, R13 ;  /* 0x00000001610d7824 */ /* 0x000fe200078e020d */
[----:B------:R-:W-:Y:S01]  /*6580*/  F2FP.F16.F32.PACK_AB R88, RZ, R88 ;  /* 0x00000058ff58723e */ /* 0x000fe200000000ff */
[-C--:B------:R-:W-:Y:S01]  /*6590*/  FMUL R92, R92, R104.reuse ;  /* 0x000000685c5c7220 */ /* 0x080fe20000400000 */
[----:B------:R-:W-:Y:S01]  /*65a0*/  F2FP.F16.F32.PACK_AB R89, RZ, R89 ;  /* 0x00000059ff59723e */ /* 0x000fe200000000ff */
[----:B------:R-:W-:Y:S01]  /*65b0*/  @P4 STG.E.U16 desc[UR36][R8.64+0x12], R101 ;  /* 0x0000126508004986 */ /* 0x000fe2000c101524 */
[----:B------:R-:W-:Y:S01]  /*65c0*/  ISETP.GT.AND P4, PT, R3, 0x8, P1 ;  /* 0x000000080300780c */ /* 0x000fe20000f84270 */
[----:B------:R-:W-:Y:S01]  /*65d0*/  FMUL R93, R93, R104 ;  /* 0x000000685d5d7220 */ /* 0x000fe20000400000 */
[----:B------:R-:W-:Y:S01]  /*65e0*/  F2FP.F16.F32.PACK_AB R90, RZ, R90 ;  /* 0x0000005aff5a723e */ /* 0x000fe200000000ff */
[----:B------:R-:W-:Y:S01]  /*65f0*/  @P5 STG.E.U16 desc[UR36][R8.64+0x10], R100 ;  /* 0x0000106408005986 */ /* 0x000fe2000c101524 */
[----:B------:R-:W-:Y:S01]  /*6600*/  ISETP.GT.AND P5, PT, R3, 0x8, P2 ;  /* 0x000000080300780c */ /* 0x000fe200017a4270 */
[-C--:B------:R-:W-:Y:S01]  /*6610*/  FMUL R94, R94, R104.reuse ;  /* 0x000000685e5e7220 */ /* 0x080fe20000400000 */
[----:B------:R-:W-:Y:S01]  /*6620*/  F2FP.F16.F32.PACK_AB R91, RZ, R91 ;  /* 0x0000005bff5b723e */ /* 0x000fe200000000ff */
[----:B------:R-:W-:Y:S01]  /*6630*/  FMUL R95, R95, R104 ;  /* 0x000000685f5f7220 */ /* 0x000fe20000400000 */
[----:B------:R-:W-:Y:S01]  /*6640*/  F2FP.F16.F32.PACK_AB R92, RZ, R92 ;  /* 0x0000005cff5c723e */ /* 0x000fe200000000ff */
[-C--:B------:R-:W-:Y:S01]  /*6650*/  FMUL R81, R81, R104.reuse ;  /* 0x0000006851517220 */ /* 0x080fe20000400000 */
[----:B------:R-:W-:Y:S01]  /*6660*/  F2FP.F16.F32.PACK_AB R93, RZ, R93 ;  /* 0x0000005dff5d723e */ /* 0x000fe200000000ff */
[----:B------:R-:W-:Y:S01]  /*6670*/  FMUL R80, R80, R104 ;  /* 0x0000006850507220 */ /* 0x000fe20000400000 */
[----:B------:R-:W-:Y:S01]  /*6680*/  F2FP.F16.F32.PACK_AB R94, RZ, R94 ;  /* 0x0000005eff5e723e */ /* 0x000fe200000000ff */
[----:B------:R-:W-:Y:S01]  /*6690*/  @P4 STG.E.U16 desc[UR36][R10.64+0x12], R103 ;  /* 0x000012670a004986 */ /* 0x000fe2000c101524 */
[C---:B------:R-:W-:Y:S01]  /*66a0*/  ISETP.GT.AND P4, PT, R3.reuse, 0x80, P0 ;  /* 0x000000800300780c */ /* 0x040fe20000784270 */
[-C--:B------:R-:W-:Y:S01]  /*66b0*/  FMUL R82, R82, R104.reuse ;  /* 0x0000006852527220 */ /* 0x080fe20000400000 */
[C---:B------:R-:W-:Y:S01]  /*66c0*/  ISETP.GT.AND P0, PT, R3.reuse, 0x88, P0 ;  /* 0x000000880300780c */ /* 0x040fe20000704270 */
[----:B------:R-:W-:Y:S01]  /*66d0*/  @P5 STG.E.U16 desc[UR36][R10.64+0x10], R102 ;  /* 0x000010660a005986 */ /* 0x000fe2000c101524 */
[----:B------:R-:W-:Y:S01]  /*66e0*/  ISETP.GT.AND P5, PT, R3, 0x80, P3 ;  /* 0x000000800300780c */ /* 0x000fe20001fa4270 */
[-C--:B------:R-:W-:Y:S01]  /*66f0*/  FMUL R83, R83, R104.reuse ;  /* 0x0000006853537220 */ /* 0x080fe20000400000 */
[----:B------:R-:W-:Y:S01]  /*6700*/  ISETP.GT.AND P3, PT, R3, 0x88, P3 ;  /* 0x000000880300780c */ /* 0x000fe20001f64270 */
[-C--:B------:R-:W-:Y:S01]  /*6710*/  FMUL R84, R84, R104.reuse ;  /* 0x0000006854547220 */ /* 0x080fe20000400000 */
[----:B------:R-:W-:Y:S01]  /*6720*/  F2FP.F16.F32.PACK_AB R95, RZ, R95 ;  /* 0x0000005fff5f723e */ /* 0x000fe200000000ff */
[-C--:B------:R-:W-:Y:S01]  /*6730*/  FMUL R85, R85, R104.reuse ;  /* 0x0000006855557220 */ /* 0x080fe20000400000 */
[----:B------:R-:W-:Y:S01]  /*6740*/  F2FP.F16.F32.PACK_AB R81, RZ, R81 ;  /* 0x00000051ff51723e */ /* 0x000fe200000000ff */
[----:B------:R-:W-:Y:S01]  /*6750*/  FMUL R86, R86, R104 ;  /* 0x0000006856567220 */ /* 0x000fe20000400000 */
[----:B------:R-:W-:Y:S01]  /*6760*/  F2FP.F16.F32.PACK_AB R80, RZ, R80 ;  /* 0x00000050ff50723e */ /* 0x000fe200000000ff */
[----:B------:R0:W-:Y:S01]  /*6770*/  @P4 STG.E.U16 desc[UR36][R12.64], R88 ;  /* 0x000000580c004986 */ /* 0x0001e2000c101524 */
[----:B------:R-:W-:Y:S01]  /*6780*/  IADD3 R14, P4, R23, R12, RZ ;  /* 0x0000000c170e7210 */ /* 0x000fe20007f9e0ff */
[----:B------:R-:W-:Y:S01]  /*6790*/  FMUL R87, R87, R104 ;  /* 0x0000006857577220 */ /* 0x000fe20000400000 */
[----:B------:R-:W-:Y:S01]  /*67a0*/  F2FP.F16.F32.PACK_AB R82, RZ, R82 ;  /* 0x00000052ff52723e */ /* 0x000fe200000000ff */
[----:B------:R1:W-:Y:S01]  /*67b0*/  @P5 STG.E.U16 desc[UR36][R12.64+0x2], R89 ;  /* 0x000002590c005986 */ /* 0x0003e2000c101524 */
[----:B------:R-:W-:Y:S01]  /*67c0*/  ISETP.GT.AND P5, PT, R3, 0x80, P2 ;  /* 0x000000800300780c */ /* 0x000fe200017a4270 */
[----:B------:R-:W-:Y:S01]  /*67d0*/  IMAD.X R15, R5, 0x1, R13, P4 ;  /* 0x00000001050f7824 */ /* 0x000fe200020e060d */
[C---:B------:R-:W-:Y:S01]  /*67e0*/  ISETP.GT.AND P4, PT, R3.reuse, 0x80, P1 ;  /* 0x000000800300780c */ /* 0x040fe20000f84270 */
[----:B------:R-:W-:Y:S01]  /*67f0*/  FMUL R72, R72, R104 ;  /* 0x0000006848487220 */ /* 0x000fe20000400000 */
[----:B------:R-:W-:Y:S01]  /*6800*/  ISETP.GT.AND P1, PT, R3, 0x88, P1 ;  /* 0x000000880300780c */ /* 0x000fe20000f24270 */
[----:B------:R-:W-:Y:S01]  /*6810*/  IMAD.WIDE.U32 R6, R6, 0xf0, R10 ;  /* 0x000000f006067825 */ /* 0x000fe200078e000a */
[----:B------:R-:W-:Y:S01]  /*6820*/  @P0 STG.E.U16 desc[UR36][R14.64], R90 ;  /* 0x0000005a0e000986 */ /* 0x000fe2000c101524 */
[----:B------:R-:W-:-:S02]  /*6830*/  ISETP.GT.AND P0, PT, R4, 0x11, PT ;  /* 0x000000110400780c */ /* 0x000fc40003f04270 */
[----:B------:R-:W-:Y:S01]  /*6840*/  FMUL R73, R73, R104 ;  /* 0x0000006849497220 */ /* 0x000fe20000400000 */
[----:B------:R-:W-:Y:S01]  /*6850*/  F2FP.F16.F32.PACK_AB R83, RZ, R83 ;  /* 0x00000053ff53723e */ /* 0x000fe200000000ff */
[----:B------:R-:W-:Y:S01]  /*6860*/  IMAD.IADD R7, R97, 0x1, R7 ;  /* 0x0000000161077824 */ /* 0x000fe200078e0207 */
[----:B------:R-:W-:Y:S01]  /*6870*/  F2FP.F16.F32.PACK_AB R84, RZ, R84 ;  /* 0x00000054ff54723e */ /* 0x000fe200000000ff */
[----:B------:R-:W-:Y:S01]  /*6880*/  FMUL R74, R74, R104 ;  /* 0x000000684a4a7220 */ /* 0x000fe20000400000 */
[--C-:B------:R-:W-:Y:S01]  /*6890*/  @P5 IMAD.MOV.U32 R20, RZ, RZ, R12.reuse ;  /* 0x000000ffff145224 */ /* 0x100fe200078e000c */
[----:B------:R-:W-:Y:S01]  /*68a0*/  F2FP.F16.F32.PACK_AB R85, RZ, R85 ;  /* 0x00000055ff55723e */ /* 0x000fe200000000ff */
[--C-:B------:R-:W-:Y:S01]  /*68b0*/  @P5 IMAD.MOV.U32 R21, RZ, RZ, R13.reuse ;  /* 0x000000ffff155224 */ /* 0x100fe200078e000d */
[----:B------:R-:W-:Y:S01]  /*68c0*/  F2FP.F16.F32.PACK_AB R86, RZ, R86 ;  /* 0x00000056ff56723e */ /* 0x000fe200000000ff */
[----:B0-----:R-:W-:Y:S01]  /*68d0*/  @P4 IMAD.MOV.U32 R88, RZ, RZ, R12 ;  /* 0x000000ffff584224 */ /* 0x001fe200078e000c */
[----:B------:R-:W-:Y:S01]  /*68e0*/  F2FP.F16.F32.PACK_AB R87, RZ, R87 ;  /* 0x00000057ff57723e */ /* 0x000fe200000000ff */
[----:B-1----:R-:W-:Y:S01]  /*68f0*/  @P4 IMAD.MOV.U32 R89, RZ, RZ, R13 ;  /* 0x000000ffff594224 */ /* 0x002fe200078e000d */
[----:B------:R-:W-:Y:S01]  /*6900*/  F2FP.F16.F32.PACK_AB R72, RZ, R72 ;  /* 0x00000048ff48723e */ /* 0x000fe200000000ff */
[--C-:B------:R-:W-:Y:S01]  /*6910*/  @P3 IMAD.MOV.U32 R12, RZ, RZ, R14.reuse ;  /* 0x000000ffff0c3224 */ /* 0x100fe200078e000e */
[----:B------:R-:W-:Y:S01]  /*6920*/  F2FP.F16.F32.PACK_AB R73, RZ, R73 ;  /* 0x00000049ff49723e */ /* 0x000fe200000000ff */
[--C-:B------:R-:W-:Y:S01]  /*6930*/  @P3 IMAD.MOV.U32 R13, RZ, RZ, R15.reuse ;  /* 0x000000ffff0d3224 */ /* 0x100fe200078e000f */
[----:B------:R-:W-:Y:S01]  /*6940*/  F2FP.F16.F32.PACK_AB R74, RZ, R74 ;  /* 0x0000004aff4a723e */ /* 0x000fe200000000ff */
[-C--:B------:R-:W-:Y:S01]  /*6950*/  FMUL R75, R75, R104.reuse ;  /* 0x000000684b4b7220 */ /* 0x080fe20000400000 */
[-C--:B------:R-:W-:Y:S01]  /*6960*/  FMUL R76, R76, R104.reuse ;  /* 0x000000684c4c7220 */ /* 0x080fe20000400000 */
[-C--:B------:R-:W-:Y:S01]  /*6970*/  FMUL R77, R77, R104.reuse ;  /* 0x000000684d4d7220 */ /* 0x080fe20000400000 */
[----:B------:R0:W-:Y:S01]  /*6980*/  @P3 STG.E.U16 desc[UR36][R12.64+0x2], R91 ;  /* 0x0000025b0c003986 */ /* 0x0001e2000c101524 */
[----:B------:R-:W-:Y:S01]  /*6990*/  ISETP.GT.AND P3, PT, R3, 0x88, P2 ;  /* 0x000000880300780c */ /* 0x000fe20001764270 */
[-C--:B------:R-:W-:Y:S01]  /*69a0*/  FMUL R79, R79, R104.reuse ;  /* 0x000000684f4f7220 */ /* 0x080fe20000400000 */
[----:B------:R-:W-:Y:S01]  /*69b0*/  ISETP.GT.AND P2, PT, R4, 0x10, PT ;  /* 0x000000100400780c */ /* 0x000fe20003f44270 */
[----:B------:R-:W-:Y:S01]  /*69c0*/  @P5 STG.E.U16 desc[UR36][R20.64+0x10], R92 ;  /* 0x0000105c14005986 */ /* 0x000fe2000c101524 */
[C---:B------:R-:W-:Y:S01]  /*69d0*/  ISETP.GT.AND P5, PT, R3.reuse, RZ, P0 ;  /* 0x000000ff0300720c */ /* 0x040fe200007a4270 */
[-C--:B------:R-:W-:Y:S01]  /*69e0*/  FMUL R78, R78, R104.reuse ;  /* 0x000000684e4e7220 */ /* 0x080fe20000400000 */
[----:B------:R-:W-:Y:S01]  /*69f0*/  F2FP.F16.F32.PACK_AB R75, RZ, R75 ;  /* 0x0000004bff4b723e */ /* 0x000fe200000000ff */
[----:B------:R-:W-:Y:S01]  /*6a00*/  @P4 STG.E.U16 desc[UR36][R88.64+0x12], R93 ;  /* 0x0000125d58004986 */ /* 0x000fe2000c101524 */
[----:B------:R-:W-:Y:S01]  /*6a10*/  ISETP.GT.AND P4, PT, R3, RZ, P2 ;  /* 0x000000ff0300720c */ /* 0x000fe20001784270 */
[----:B------:R-:W-:Y:S01]  /*6a20*/  FMUL R64, R64, R104 ;  /* 0x0000006840407220 */ /* 0x000fe20000400000 */
[----:B------:R-:W-:Y:S01]  /*6a30*/  F2FP.F16.F32.PACK_AB R76, RZ, R76 ;  /* 0x0000004cff4c723e */ /* 0x000fe200000000ff */
[----:B------:R-:W-:Y:S01]  /*6a40*/  FMUL R65, R65, R104 ;  /* 0x0000006841417220 */ /* 0x000fe20000400000 */
[----:B------:R-:W-:Y:S01]  /*6a50*/  F2FP.F16.F32.PACK_AB R77, RZ, R77 ;  /* 0x0000004dff4d723e */ /* 0x000fe200000000ff */
[----:B0-----:R-:W-:Y:S01]  /*6a60*/  @P3 IMAD.MOV.U32 R12, RZ, RZ, R14 ;  /* 0x000000ffff0c3224 */ /* 0x001fe200078e000e */
[----:B------:R-:W-:Y:S01]  /*6a70*/  F2FP.F16.F32.PACK_AB R79, RZ, R79 ;  /* 0x0000004fff4f723e */ /* 0x000fe200000000ff */
[----:B------:R-:W-:Y:S01]  /*6a80*/  @P3 IMAD.MOV.U32 R13, RZ, RZ, R15 ;  /* 0x000000ffff0d3224 */ /* 0x000fe200078e000f */
[----:B------:R-:W-:Y:S01]  /*6a90*/  F2FP.F16.F32.PACK_AB R78, RZ, R78 ;  /* 0x0000004eff4e723e */ /* 0x000fe200000000ff */
[-C--:B------:R-:W-:Y:S01]  /*6aa0*/  FMUL R67, R67, R104.reuse ;  /* 0x0000006843437220 */ /* 0x080fe20000400000 */
[----:B------:R-:W-:Y:S01]  /*6ab0*/  FMUL R66, R66, R104 ;  /* 0x0000006842427220 */ /* 0x000fe20000400000 */
[----:B------:R-:W-:Y:S01]  /*6ac0*/  F2FP.F16.F32.PACK_AB R64, RZ, R64 ;  /* 0x00000040ff40723e */ /* 0x000fe200000000ff */
[----:B------:R0:W-:Y:S01]  /*6ad0*/  @P3 STG.E.U16 desc[UR36][R12.64+0x10], R94 ;  /* 0x0000105e0c003986 */ /* 0x0001e2000c101524 */
[----:B------:R-:W-:Y:S01]  /*6ae0*/  ISETP.GT.AND P3, PT, R3, 0x8, P2 ;  /* 0x000000080300780c */ /* 0x000fe20001764270 */
[-C--:B------:R-:W-:Y:S01]  /*6af0*/  FMUL R68, R68, R104.reuse ;  /* 0x0000006844447220 */ /* 0x080fe20000400000 */
[----:B------:R-:W-:Y:S01]  /*6b00*/  F2FP.F16.F32.PACK_AB R65, RZ, R65 ;  /* 0x00000041ff41723e */ /* 0x000fe200000000ff */
[----:B------:R1:W-:Y:S01]  /*6b10*/  @P1 STG.E.U16 desc[UR36][R14.64+0x12], R95 ;  /* 0x0000125f0e001986 */ /* 0x0003e2000c101524 */
[----:B------:R-:W-:Y:S01]  /*6b20*/  ISETP.GT.AND P1, PT, R4, 0x18, PT ;  /* 0x000000180400780c */ /* 0x000fe20003f24270 */
[-C--:B------:R-:W-:Y:S01]  /*6b30*/  FMUL R69, R69, R104.reuse ;  /* 0x0000006845457220 */ /* 0x080fe20000400000 */
[----:B------:R-:W-:Y:S01]  /*6b40*/  F2FP.F16.F32.PACK_AB R67, RZ, R67 ;  /* 0x00000043ff43723e */ /* 0x000fe200000000ff */
[----:B------:R1:W-:Y:S01]  /*6b50*/  @P5 STG.E.U16 desc[UR36][R8.64+0x22], R81 ;  /* 0x0000225108005986 */ /* 0x0003e2000c101524 */
[C---:B------:R-:W-:Y:S01]  /*6b60*/  ISETP.GT.AND P5, PT, R3.reuse, 0x8, P0 ;  /* 0x000000080300780c */ /* 0x040fe200007a4270 */
[----:B------:R-:W-:Y:S01]  /*6b70*/  FMUL R70, R70, R104 ;  /* 0x0000006846467220 */ /* 0x000fe20000400000 */
[----:B------:R-:W-:Y:S01]  /*6b80*/  F2FP.F16.F32.PACK_AB R66, RZ, R66 ;  /* 0x00000042ff42723e */ /* 0x000fe200000000ff */
[----:B------:R1:W-:Y:S01]  /*6b90*/  @P4 STG.E.U16 desc[UR36][R8.64+0x20], R80 ;  /* 0x0000205008004986 */ /* 0x0003e2000c101524 */
[----:B------:R-:W-:Y:S01]  /*6ba0*/  ISETP.GT.AND P4, PT, R3, RZ, P1 ;  /* 0x000000ff0300720c */ /* 0x000fe20000f84270 */
[----:B------:R-:W-:Y:S01]  /*6bb0*/  FMUL R71, R71, R104 ;  /* 0x0000006847477220 */ /* 0x000fe20000400000 */
[----:B------:R-:W-:Y:S01]  /*6bc0*/  F2FP.F16.F32.PACK_AB R68, RZ, R68 ;  /* 0x00000044ff44723e */ /* 0x000fe200000000ff */
[----:B------:R1:W-:Y:S01]  /*6bd0*/  @P3 STG.E.U16 desc[UR36][R10.64+0x20], R82 ;  /* 0x000020520a003986 */ /* 0x0003e2000c101524 */
[----:B------:R-:W-:Y:S01]  /*6be0*/  ISETP.GT.AND P3, PT, R4, 0x19, PT ;  /* 0x000000190400780c */ /* 0x000fe20003f64270 */
[-C--:B------:R-:W-:Y:S01]  /*6bf0*/  FMUL R56, R56, R104.reuse ;  /* 0x0000006838387220 */ /* 0x080fe20000400000 */
[----:B------:R-:W-:Y:S01]  /*6c00*/  F2FP.F16.F32.PACK_AB R69, RZ, R69 ;  /* 0x00000045ff45723e */ /* 0x000fe200000000ff */
[----:B------:R-:W-:Y:S01]  /*6c10*/  FMUL R57, R57, R104 ;  /* 0x0000006839397220 */ /* 0x000fe20000400000 */
[----:B------:R-:W-:Y:S01]  /*6c20*/  F2FP.F16.F32.PACK_AB R70, RZ, R70 ;  /* 0x00000046ff46723e */ /* 0x000fe200000000ff */
[----:B------:R1:W-:Y:S01]  /*6c30*/  @P5 STG.E.U16 desc[UR36][R10.64+0x22], R83 ;  /* 0x000022530a005986 */ /* 0x0003e2000c101524 */
[C---:B------:R-:W-:Y:S01]  /*6c40*/  ISETP.GT.AND P5, PT, R3.reuse, RZ, P3 ;  /* 0x000000ff0300720c */ /* 0x040fe20001fa4270 */
[-C--:B------:R-:W-:Y:S01]  /*6c50*/  FMUL R58, R58, R104.reuse ;  /* 0x000000683a3a7220 */ /* 0x080fe20000400000 */
[----:B------:R-:W-:Y:S01]  /*6c60*/  F2FP.F16.F32.PACK_AB R71, RZ, R71 ;  /* 0x00000047ff47723e */ /* 0x000fe200000000ff */
[----:B------:R1:W-:Y:S01]  /*6c70*/  @P4 STG.E.U16 desc[UR36][R8.64+0x30], R84 ;  /* 0x0000305408004986 */ /* 0x0003e2000c101524 */
[----:B------:R-:W-:Y:S01]  /*6c80*/  ISETP.GT.AND P4, PT, R3, 0x8, P1 ;  /* 0x000000080300780c */ /* 0x000fe20000f84270 */
[----:B------:R-:W-:Y:S01]  /*6c90*/  FMUL R59, R59, R104 ;  /* 0x000000683b3b7220 */ /* 0x000fe20000400000 */
[----:B------:R-:W-:Y:S01]  /*6ca0*/  F2FP.F16.F32.PACK_AB R56, RZ, R56 ;  /* 0x00000038ff38723e */ /* 0x000fe200000000ff */
[-C--:B------:R-:W-:Y:S01]  /*6cb0*/  FMUL R61, R61, R104.reuse ;  /* 0x000000683d3d7220 */ /* 0x080fe20000400000 */
[----:B------:R-:W-:Y:S01]  /*6cc0*/  F2FP.F16.F32.PACK_AB R57, RZ, R57 ;  /* 0x00000039ff39723e */ /* 0x000fe200000000ff */
[----:B------:R-:W-:Y:S01]  /*6cd0*/  FMUL R60, R60, R104 ;  /* 0x000000683c3c7220 */ /* 0x000fe20000400000 */
[----:B------:R-:W-:Y:S01]  /*6ce0*/  F2FP.F16.F32.PACK_AB R58, RZ, R58 ;  /* 0x0000003aff3a723e */ /* 0x000fe200000000ff */
[-C--:B------:R-:W-:Y:S01]  /*6cf0*/  FMUL R62, R62, R104.reuse ;  /* 0x000000683e3e7220 */ /* 0x080fe20000400000 */
[----:B------:R-:W-:Y:S01]  /*6d00*/  F2FP.F16.F32.PACK_AB R59, RZ, R59 ;  /* 0x0000003bff3b723e */ /* 0x000fe200000000ff */
[----:B------:R1:W-:Y:S01]  /*6d10*/  @P5 STG.E.U16 desc[UR36][R8.64+0x32], R85 ;  /* 0x0000325508005986 */ /* 0x0003e2000c101524 */
[----:B------:R-:W-:Y:S01]  /*6d20*/  ISETP.GT.AND P5, PT, R3, 0x8, P3 ;  /* 0x000000080300780c */ /* 0x000fe20001fa4270 */
[-C--:B------:R-:W-:Y:S01]  /*6d30*/  FMUL R63, R63, R104.reuse ;  /* 0x000000683f3f7220 */ /* 0x080fe20000400000 */
[----:B------:R-:W-:Y:S01]  /*6d40*/  F2FP.F16.F32.PACK_AB R61, RZ, R61 ;  /* 0x0000003dff3d723e */ /* 0x000fe200000000ff */
[----:B------:R1:W-:Y:S01]  /*6d50*/  @P4 STG.E.U16 desc[UR36][R10.64+0x30], R86 ;  /* 0x000030560a004986 */ /* 0x0003e2000c101524 */
[C---:B------:R-:W-:Y:S01]  /*6d60*/  ISETP.GT.AND P4, PT, R3.reuse, 0x80, P2 ;  /* 0x000000800300780c */ /* 0x040fe20001784270 */
[-C--:B------:R-:W-:Y:S01]  /*6d70*/  FMUL R48, R48, R104.reuse ;  /* 0x0000006830307220 */ /* 0x080fe20000400000 */
[----:B------:R-:W-:Y:S01]  /*6d80*/  ISETP.GT.AND P2, PT, R3, 0x88, P2 ;  /* 0x000000880300780c */ /* 0x000fe20001744270 */
[----:B------:R-:W-:Y:S01]  /*6d90*/  FMUL R49, R49, R104 ;  /* 0x0000006831317220 */ /* 0x000fe20000400000 */
[----:B------:R-:W-:Y:S01]  /*6da0*/  F2FP.F16.F32.PACK_AB R60, RZ, R60 ;  /* 0x0000003cff3c723e */ /* 0x000fe200000000ff */
[----:B------:R-:W-:Y:S01]  /*6db0*/  FMUL R51, R51, R104 ;  /* 0x0000006833337220 */ /* 0x000fe20000400000 */
[----:B------:R-:W-:Y:S01]  /*6dc0*/  F2FP.F16.F32.PACK_AB R62, RZ, R62 ;  /* 0x0000003eff3e723e */ /* 0x000fe200000000ff */
[----:B------:R-:W-:Y:S01]  /*6dd0*/  FMUL R50, R50, R104 ;  /* 0x0000006832327220 */ /* 0x000fe20000400000 */
[----:B------:R-:W-:Y:S01]  /*6de0*/  F2FP.F16.F32.PACK_AB R63, RZ, R63 ;  /* 0x0000003fff3f723e */ /* 0x000fe200000000ff */
[----:B------:R1:W-:Y:S01]  /*6df0*/  @P5 STG.E.U16 desc[UR36][R10.64+0x32], R87 ;  /* 0x000032570a005986 */ /* 0x0003e2000c101524 */
[----:B0-----:R-:W-:Y:S01]  /*6e00*/  IADD3 R12, P5, R23, R6, RZ ;  /* 0x00000006170c7210 */ /* 0x001fe20007fbe0ff */
[----:B------:R-:W-:Y:S01]  /*6e10*/  FMUL R52, R52, R104 ;  /* 0x0000006834347220 */ /* 0x000fe20000400000 */
[----:B------:R-:W-:Y:S01]  /*6e20*/  F2FP.F16.F32.PACK_AB R48, RZ, R48 ;  /* 0x00000030ff30723e */ /* 0x000fe200000000ff */
[----:B------:R1:W-:Y:S01]  /*6e30*/  @P4 STG.E.U16 desc[UR36][R6.64+0x20], R72 ;  /* 0x0000204806004986 */ /* 0x0003e2000c101524 */
[----:B------:R-:W-:Y:S01]  /*6e40*/  ISETP.GT.AND P4, PT, R3, 0x80, P0 ;  /* 0x000000800300780c */ /* 0x000fe20000784270 */
[----:B------:R-:W-:Y:S01]  /*6e50*/  IMAD.X R13, R5, 0x1, R7, P5 ;  /* 0x00000001050d7824 */ /* 0x000fe200028e0607 */
[----:B------:R-:W-:Y:S01]  /*6e60*/  ISETP.GT.AND P0, PT, R3, 0x88, P0 ;  /* 0x000000880300780c */ /* 0x000fe20000704270 */
[-C--:B------:R-:W-:Y:S01]  /*6e70*/  FMUL R53, R53, R104.reuse ;  /* 0x0000006835357220 */ /* 0x080fe20000400000 */
[----:B------:R-:W-:Y:S01]  /*6e80*/  F2FP.F16.F32.PACK_AB R49, RZ, R49 ;  /* 0x00000031ff31723e */ /* 0x000fe200000000ff */
[-C--:B------:R-:W-:Y:S01]  /*6e90*/  FMUL R54, R54, R104.reuse ;  /* 0x0000006836367220 */ /* 0x080fe20000400000 */
[----:B------:R-:W-:Y:S01]  /*6ea0*/  F2FP.F16.F32.PACK_AB R51, RZ, R51 ;  /* 0x00000033ff33723e */ /* 0x000fe200000000ff */
[----:B------:R-:W-:Y:S01]  /*6eb0*/  FMUL R55, R55, R104 ;  /* 0x0000006837377220 */ /* 0x000fe20000400000 */
[----:B------:R-:W-:Y:S01]  /*6ec0*/  F2FP.F16.F32.PACK_AB R50, RZ, R50 ;  /* 0x00000032ff32723e */ /* 0x000fe200000000ff */
[----:B------:R-:W-:Y:S01]  /*6ed0*/  FMUL R40, R40, R104 ;  /* 0x0000006828287220 */ /* 0x000fe20000400000 */
[----:B------:R-:W-:Y:S01]  /*6ee0*/  F2FP.F16.F32.PACK_AB R52, RZ, R52 ;  /* 0x00000034ff34723e */ /* 0x000fe200000000ff */
[-C--:B------:R-:W-:Y:S01]  /*6ef0*/  FMUL R41, R41, R104.reuse ;  /* 0x0000006829297220 */ /* 0x080fe20000400000 */
[----:B------:R-:W-:Y:S01]  /*6f00*/  F2FP.F16.F32.PACK_AB R53, RZ, R53 ;  /* 0x00000035ff35723e */ /* 0x000fe200000000ff */
[----:B------:R1:W-:Y:S01]  /*6f10*/  @P4 STG.E.U16 desc[UR36][R6.64+0x22], R73 ;  /* 0x0000224906004986 */ /* 0x0003e2000c101524 */
[C---:B------:R-:W-:Y:S01]  /*6f20*/  ISETP.GT.AND P4, PT, R3.reuse, 0x80, P1 ;  /* 0x000000800300780c */ /* 0x040fe20000f84270 */
[-C--:B------:R-:W-:Y:S01]  /*6f30*/  FMUL R42, R42, R104.reuse ;  /* 0x000000682a2a7220 */ /* 0x080fe20000400000 */
[C---:B------:R-:W-:Y:S01]  /*6f40*/  ISETP.GT.AND P1, PT, R3.reuse, 0x88, P1 ;  /* 0x000000880300780c */ /* 0x040fe20000f24270 */
[----:B------:R1:W-:Y:S01]  /*6f50*/  @P2 STG.E.U16 desc[UR36][R12.64+0x20], R74 ;  /* 0x0000204a0c002986 */ /* 0x0003e2000c101524 */
[----:B------:R-:W-:Y:S01]  /*6f60*/  ISETP.GT.AND P2, PT, R3, 0x80, P3 ;  /* 0x000000800300780c */ /* 0x000fe20001f44270 */
[----:B------:R-:W-:Y:S01]  /*6f70*/  FMUL R43, R43, R104 ;  /* 0x000000682b2b7220 */ /* 0x000fe20000400000 */
[----:B------:R-:W-:Y:S01]  /*6f80*/  ISETP.GT.AND P3, PT, R3, 0x88, P3 ;  /* 0x000000880300780c */ /* 0x000fe20001f64270 */
[----:B------:R1:W-:Y:S01]  /*6f90*/  @P0 STG.E.U16 desc[UR36][R12.64+0x22], R75 ;  /* 0x0000224b0c000986 */ /* 0x0003e2000c101524 */
[----:B------:R-:W-:Y:S01]  /*6fa0*/  F2FP.F16.F32.PACK_AB R54, RZ, R54 ;  /* 0x00000036ff36723e */ /* 0x000fe200000000ff */
[-C--:B------:R-:W-:Y:S01]  /*6fb0*/  FMUL R44, R44, R104.reuse ;  /* 0x000000682c2c7220 */ /* 0x080fe20000400000 */
[----:B------:R-:W-:Y:S01]  /*6fc0*/  F2FP.F16.F32.PACK_AB R55, RZ, R55 ;  /* 0x00000037ff37723e */ /* 0x000fe200000000ff */
[----:B------:R-:W-:Y:S01]  /*6fd0*/  FMUL R45, R45, R104 ;  /* 0x000000682d2d7220 */ /* 0x000fe20000400000 */
[----:B------:R-:W-:Y:S01]  /*6fe0*/  F2FP.F16.F32.PACK_AB R40, RZ, R40 ;  /* 0x00000028ff28723e */ /* 0x000fe200000000ff */
[----:B------:R1:W-:Y:S01]  /*6ff0*/  @P4 STG.E.U16 desc[UR36][R6.64+0x30], R76 ;  /* 0x0000304c06004986 */ /* 0x0003e2000c101524 */
[----:B------:R-:W-:Y:S01]  /*7000*/  F2FP.F16.F32.PACK_AB R41, RZ, R41 ;  /* 0x00000029ff29723e */ /* 0x000fe200000000ff */
[----:B------:R-:W-:Y:S01]  /*7010*/  FMUL R46, R46, R104 ;  /* 0x000000682e2e7220 */ /* 0x000fe20000400000 */
[----:B------:R-:W-:Y:S01]  /*7020*/  F2FP.F16.F32.PACK_AB R42, RZ, R42 ;  /* 0x0000002aff2a723e */ /* 0x000fe200000000ff */
[----:B------:R1:W-:Y:S01]  /*7030*/  @P2 STG.E.U16 desc[UR36][R6.64+0x32], R77 ;  /* 0x0000324d06002986 */ /* 0x0003e2000c101524 */
[C---:B------:R-:W-:Y:S01]  /*7040*/  ISETP.GT.AND P2, PT, R4.reuse, 0x21, PT ;  /* 0x000000210400780c */ /* 0x040fe20003f44270 */
[-C--:B------:R-:W-:Y:S01]  /*7050*/  FMUL R47, R47, R104.reuse ;  /* 0x000000682f2f7220 */ /* 0x080fe20000400000 */
[----:B------:R-:W-:Y:S01]  /*7060*/  F2FP.F16.F32.PACK_AB R43, RZ, R43 ;  /* 0x0000002bff2b723e */ /* 0x000fe200000000ff */
[----:B------:R1:W-:Y:S01]  /*7070*/  @P3 STG.E.U16 desc[UR36][R12.64+0x32], R79 ;  /* 0x0000324f0c003986 */ /* 0x0003e2000c101524 */
[----:B------:R-:W-:Y:S01]  /*7080*/  ISETP.GT.AND P3, PT, R4, 0x20, PT ;  /* 0x000000200400780c */ /* 0x000fe20003f64270 */
[-C--:B------:R-:W-:Y:S01]  /*7090*/  FMUL R32, R32, R104.reuse ;  /* 0x0000006820207220 */ /* 0x080fe20000400000 */
[C---:B------:R-:W-:Y:S01]  /*70a0*/  ISETP.GT.AND P4, PT, R3.reuse, RZ, P2 ;  /* 0x000000ff0300720c */ /* 0x040fe20001784270 */
[----:B------:R1:W-:Y:S01]  /*70b0*/  @P1 STG.E.U16 desc[UR36][R12.64+0x30], R78 ;  /* 0x0000304e0c001986 */ /* 0x0003e2000c101524 */
[----:B------:R-:W-:Y:S01]  /*70c0*/  ISETP.GT.AND P0, PT, R3, RZ, P3 ;  /* 0x000000ff0300720c */ /* 0x000fe20001f04270 */
[-C--:B------:R-:W-:Y:S01]  /*70d0*/  FMUL R33, R33, R104.reuse ;  /* 0x0000006821217220 */ /* 0x080fe20000400000 */
[C---:B------:R-:W-:Y:S01]  /*70e0*/  ISETP.GT.AND P1, PT, R3.reuse, 0x8, P2 ;  /* 0x000000080300780c */ /* 0x040fe20001724270 */
[-C--:B------:R-:W-:Y:S01]  /*70f0*/  FMUL R34, R34, R104.reuse ;  /* 0x0000006822227220 */ /* 0x080fe20000400000 */
[----:B------:R-:W-:Y:S01]  /*7100*/  ISETP.GT.AND P5, PT, R3, 0x8, P3 ;  /* 0x000000080300780c */ /* 0x000fe20001fa4270 */
[----:B------:R-:W-:Y:S01]  /*7110*/  FMUL R35, R35, R104 ;  /* 0x0000006823237220 */ /* 0x000fe20000400000 */
        /* <DEDUP_REMOVED lines=15> */
[----:B------:R-:W-:Y:S01]  /*7210*/  FMUL R24, R24, R104 ;  /* 0x0000006818187220 */ /* 0x000fe20000400000 */
[----:B------:R-:W-:Y:S01]  /*7220*/  F2FP.F16.F32.PACK_AB R34, RZ, R34 ;  /* 0x00000022ff22723e */ /* 0x000fe200000000ff */
[----:B------:R1:W-:Y:S01]  /*7230*/  @P5 STG.E.U16 desc[UR36][R10.64+0x40], R66 ;  /* 0x000040420a005986 */ /* 0x0003e2000c101524 */
[----:B------:R-:W-:Y:S01]  /*7240*/  ISETP.GT.AND P5, PT, R3, RZ, P0 ;  /* 0x000000ff0300720c */ /* 0x000fe200007a4270 */
[-C--:B------:R-:W-:Y:S01]  /*7250*/  FMUL R25, R25, R104.reuse ;  /* 0x0000006819197220 */ /* 0x080fe20000400000 */
[----:B------:R-:W-:Y:S01]  /*7260*/  ISETP.GT.AND P4, PT, R3, RZ, P1 ;  /* 0x000000ff0300720c */ /* 0x000fe20000f84270 */
        /* <DEDUP_REMOVED lines=12> */
[----:B------:R-:W-:Y:S01]  /*7330*/  FMUL R31, R31, R104 ;  /* 0x000000681f1f7220 */ /* 0x000fe20000400000 */
[----:B------:R-:W-:Y:S01]  /*7340*/  F2FP.F16.F32.PACK_AB R24, RZ, R24 ;  /* 0x00000018ff18723e */ /* 0x000fe200000000ff */
[----:B------:R1:W-:Y:S01]  /*7350*/  @P4 STG.E.U16 desc[UR36][R8.64+0x52], R69 ;  /* 0x0000524508004986 */ /* 0x0003e2000c101524 */
[----:B------:R-:W-:-:S02]  /*7360*/  ISETP.GT.AND P4, PT, R3, 0x8, P1 ;  /* 0x000000080300780c */ /* 0x000fc40000f84270 */
[----:B------:R-:W-:Y:S02]  /*7370*/  F2FP.F16.F32.PACK_AB R25, RZ, R25 ;  /* 0x00000019ff19723e */ /* 0x000fe400000000ff */
[----:B------:R-:W-:Y:S02]  /*7380*/  F2FP.F16.F32.PACK_AB R26, RZ, R26 ;  /* 0x0000001aff1a723e */ /* 0x000fe400000000ff */
[----:B------:R-:W-:Y:S02]  /*7390*/  F2FP.F16.F32.PACK_AB R27, RZ, R27 ;  /* 0x0000001bff1b723e */ /* 0x000fe400000000ff */
[----:B------:R-:W-:Y:S01]  /*73a0*/  F2FP.F16.F32.PACK_AB R28, RZ, R28 ;  /* 0x0000001cff1c723e */ /* 0x000fe200000000ff */
[----:B------:R1:W-:Y:S01]  /*73b0*/  @P5 STG.E.U16 desc[UR36][R10.64+0x50], R70 ;  /* 0x000050460a005986 */ /* 0x0003e2000c101524 */
[C---:B------:R-:W-:Y:S02]  /*73c0*/  ISETP.GT.AND P5, PT, R3.reuse, 0x80, P3 ;  /* 0x000000800300780c */ /* 0x040fe40001fa4270 */
[C---:B------:R-:W-:Y:S01]  /*73d0*/  ISETP.GT.AND P3, PT, R3.reuse, 0x88, P3 ;  /* 0x000000880300780c */ /* 0x040fe20001f64270 */
[----:B------:R1:W-:Y:S01]  /*73e0*/  @P4 STG.E.U16 desc[UR36][R10.64+0x52], R71 ;  /* 0x000052470a004986 */ /* 0x0003e2000c101524 */
[----:B------:R-:W-:-:S02]  /*73f0*/  ISETP.GT.AND P4, PT, R3, 0x80, P2 ;  /* 0x000000800300780c */ /* 0x000fc40001784270 */
[C---:B------:R-:W-:Y:S02]  /*7400*/  ISETP.GT.AND P2, PT, R3.reuse, 0x88, P2 ;  /* 0x000000880300780c */ /* 0x040fe40001744270 */
[----:B------:R-:W-:Y:S02]  /*7410*/  F2FP.F16.F32.PACK_AB R29, RZ, R29 ;  /* 0x0000001dff1d723e */ /* 0x000fe400000000ff */
[----:B------:R-:W-:Y:S02]  /*7420*/  F2FP.F16.F32.PACK_AB R30, RZ, R30 ;  /* 0x0000001eff1e723e */ /* 0x000fe400000000ff */
[----:B------:R-:W-:Y:S01]  /*7430*/  F2FP.F16.F32.PACK_AB R31, RZ, R31 ;  /* 0x0000001fff1f723e */ /* 0x000fe200000000ff */
[----:B------:R1:W-:Y:S04]  /*7440*/  @P5 STG.E.U16 desc[UR36][R6.64+0x40], R56 ;  /* 0x0000403806005986 */ /* 0x0003e8000c101524 */
[----:B------:R1:W-:Y:S01]  /*7450*/  @P4 STG.E.U16 desc[UR36][R6.64+0x42], R57 ;  /* 0x0000423906004986 */ /* 0x0003e2000c101524 */
[----:B------:R-:W-:-:S02]  /*7460*/  ISETP.GT.AND P4, PT, R3, 0x80, P0 ;  /* 0x000000800300780c */ /* 0x000fc40000784270 */
[C---:B------:R-:W-:Y:S01]  /*7470*/  ISETP.GT.AND P0, PT, R3.reuse, 0x88, P0 ;  /* 0x000000880300780c */ /* 0x040fe20000704270 */
[----:B------:R1:W-:Y:S01]  /*7480*/  @P3 STG.E.U16 desc[UR36][R12.64+0x40], R58 ;  /* 0x0000403a0c003986 */ /* 0x0003e2000c101524 */
[C---:B------:R-:W-:Y:S02]  /*7490*/  ISETP.GT.AND P3, PT, R3.reuse, 0x80, P1 ;  /* 0x000000800300780c */ /* 0x040fe40000f64270 */
[----:B------:R-:W-:Y:S01]  /*74a0*/  ISETP.GT.AND P1, PT, R3, 0x88, P1 ;  /* 0x000000880300780c */ /* 0x000fe20000f24270 */
[----:B------:R1:W-:Y:S01]  /*74b0*/  @P2 STG.E.U16 desc[UR36][R12.64+0x42], R59 ;  /* 0x0000423b0c002986 */ /* 0x0003e2000c101524 */
[----:B------:R-:W-:-:S05]  /*74c0*/  ISETP.GT.AND P2, PT, R4, 0x31, PT ;  /* 0x000000310400780c */ /* 0x000fca0003f44270 */
[----:B------:R1:W-:Y:S01]  /*74d0*/  @P4 STG.E.U16 desc[UR36][R6.64+0x50], R60 ;  /* 0x0000503c06004986 */ /* 0x0003e2000c101524 */
[----:B------:R-:W-:-:S03]  /*74e0*/  ISETP.GT.AND P4, PT, R3, RZ, P2 ;  /* 0x000000ff0300720c */ /* 0x000fc60001784270 */
[----:B------:R1:W-:Y:S01]  /*74f0*/  @P3 STG.E.U16 desc[UR36][R6.64+0x52], R61 ;  /* 0x0000523d06003986 */ /* 0x0003e2000c101524 */
[----:B------:R-:W-:-:S03]  /*7500*/  ISETP.GT.AND P3, PT, R4, 0x30, PT ;  /* 0x000000300400780c */ /* 0x000fc60003f64270 */
[----:B------:R1:W-:Y:S01]  /*7510*/  @P0 STG.E.U16 desc[UR36][R12.64+0x50], R62 ;  /* 0x0000503e0c000986 */ /* 0x0003e2000c101524 */
[C---:B------:R-:W-:Y:S02]  /*7520*/  ISETP.GT.AND P0, PT, R3.reuse, RZ, P3 ;  /* 0x000000ff0300720c */ /* 0x040fe40001f04270 */
[C---:B------:R-:W-:Y:S01]  /*7530*/  ISETP.GT.AND P5, PT, R3.reuse, 0x8, P3 ;  /* 0x000000080300780c */ /* 0x040fe20001fa4270 */
[----:B------:R1:W-:Y:S01]  /*7540*/  @P1 STG.E.U16 desc[UR36][R12.64+0x52], R63 ;  /* 0x0000523f0c001986 */ /* 0x0003e2000c101524 */
[----:B------:R-:W-:-:S03]  /*7550*/  ISETP.GT.AND P1, PT, R3, 0x8, P2 ;  /* 0x000000080300780c */ /* 0x000fc60001724270 */
[----:B------:R1:W-:Y:S06]  /*7560*/  @P4 STG.E.U16 desc[UR36][R8.64+0x62], R49 ;  /* 0x0000623108004986 */ /* 0x0003ec000c101524 */
[----:B------:R1:W-:Y:S01]  /*7570*/  @P0 STG.E.U16 desc[UR36][R8.64+0x60], R48 ;  /* 0x0000603008000986 */ /* 0x0003e2000c101524 */
[----:B------:R-:W-:-:S03]  /*7580*/  ISETP.GT.AND P0, PT, R4, 0x38, PT ;  /* 0x000000380400780c */ /* 0x000fc60003f04270 */
[----:B------:R1:W-:Y:S01]  /*7590*/  @P1 STG.E.U16 desc[UR36][R10.64+0x62], R51 ;  /* 0x000062330a001986 */ /* 0x0003e2000c101524 */
[----:B------:R-:W-:-:S03]  /*75a0*/  ISETP.GT.AND P1, PT, R4, 0x39, PT ;  /* 0x000000390400780c */ /* 0x000fc60003f24270 */
[----:B------:R1:W-:Y:S01]  /*75b0*/  @P5 STG.E.U16 desc[UR36][R10.64+0x60], R50 ;  /* 0x000060320a005986 */ /* 0x0003e2000c101524 */
[C---:B------:R-:W-:Y:S02]  /*75c0*/  ISETP.GT.AND P5, PT, R3.reuse, RZ, P0 ;  /* 0x000000ff0300720c */ /* 0x040fe400007a4270 */
[----:B------:R-:W-:-:S11]  /*75d0*/  ISETP.GT.AND P4, PT, R3, RZ, P1 ;  /* 0x000000ff0300720c */ /* 0x000fd60000f84270 */
[----:B------:R1:W-:Y:S01]  /*75e0*/  @P5 STG.E.U16 desc[UR36][R8.64+0x70], R52 ;  /* 0x0000703408005986 */ /* 0x0003e2000c101524 */
[----:B------:R-:W-:-:S03]  /*75f0*/  ISETP.GT.AND P5, PT, R3, 0x8, P0 ;  /* 0x000000080300780c */ /* 0x000fc600007a4270 */
[----:B------:R1:W-:Y:S01]  /*7600*/  @P4 STG.E.U16 desc[UR36][R8.64+0x72], R53 ;  /* 0x0000723508004986 */ /* 0x0003e2000c101524 */
[----:B------:R-:W-:-:S09]  /*7610*/  ISETP.GT.AND P4, PT, R3, 0x8, P1 ;  /* 0x000000080300780c */ /* 0x000fd20000f84270 */
[----:B------:R1:W-:Y:S01]  /*7620*/  @P5 STG.E.U16 desc[UR36][R10.64+0x70], R54 ;  /* 0x000070360a005986 */ /* 0x0003e2000c101524 */
[C---:B------:R-:W-:Y:S02]  /*7630*/  ISETP.GT.AND P5, PT, R3.reuse, 0x80, P3 ;  /* 0x000000800300780c */ /* 0x040fe40001fa4270 */
[C---:B------:R-:W-:Y:S01]  /*7640*/  ISETP.GT.AND P3, PT, R3.reuse, 0x88, P3 ;  /* 0x000000880300780c */ /* 0x040fe20001f64270 */
[----:B------:R1:W-:Y:S01]  /*7650*/  @P4 STG.E.U16 desc[UR36][R10.64+0x72], R55 ;  /* 0x000072370a004986 */ /* 0x0003e2000c101524 */
[C---:B------:R-:W-:Y:S02]  /*7660*/  ISETP.GT.AND P4, PT, R3.reuse, 0x80, P2 ;  /* 0x000000800300780c */ /* 0x040fe40001784270 */
[----:B------:R-:W-:-:S07]  /*7670*/  ISETP.GT.AND P2, PT, R3, 0x88, P2 ;  /* 0x000000880300780c */ /* 0x000fce0001744270 */
[----:B------:R1:W-:Y:S04]  /*7680*/  @P5 STG.E.U16 desc[UR36][R6.64+0x60], R40 ;  /* 0x0000602806005986 */ /* 0x0003e8000c101524 */
[----:B------:R1:W-:Y:S01]  /*7690*/  @P4 STG.E.U16 desc[UR36][R6.64+0x62], R41 ;  /* 0x0000622906004986 */ /* 0x0003e2000c101524 */
[C---:B------:R-:W-:Y:S02]  /*76a0*/  ISETP.GT.AND P4, PT, R3.reuse, 0x80, P0 ;  /* 0x000000800300780c */ /* 0x040fe40000784270 */
[C---:B------:R-:W-:Y:S01]  /*76b0*/  ISETP.GT.AND P0, PT, R3.reuse, 0x88, P0 ;  /* 0x000000880300780c */ /* 0x040fe20000704270 */
[----:B------:R1:W-:Y:S01]  /*76c0*/  @P3 STG.E.U16 desc[UR36][R12.64+0x60], R42 ;  /* 0x0000602a0c003986 */ /* 0x0003e2000c101524 */
[C---:B------:R-:W-:Y:S02]  /*76d0*/  ISETP.GT.AND P3, PT, R3.reuse, 0x80, P1 ;  /* 0x000000800300780c */ /* 0x040fe40000f64270 */
[----:B------:R-:W-:Y:S01]  /*76e0*/  ISETP.GT.AND P1, PT, R3, 0x88, P1 ;  /* 0x000000880300780c */ /* 0x000fe20000f24270 */
[----:B------:R1:W-:Y:S06]  /*76f0*/  @P2 STG.E.U16 desc[UR36][R12.64+0x62], R43 ;  /* 0x0000622b0c002986 */ /* 0x0003ec000c101524 */
[----:B------:R1:W-:Y:S04]  /*7700*/  @P4 STG.E.U16 desc[UR36][R6.64+0x70], R44 ;  /* 0x0000702c06004986 */ /* 0x0003e8000c101524 */
[----:B------:R1:W-:Y:S01]  /*7710*/  @P3 STG.E.U16 desc[UR36][R6.64+0x72], R45 ;  /* 0x0000722d06003986 */ /* 0x0003e2000c101524 */
[----:B------:R-:W-:-:S03]  /*7720*/  ISETP.GT.AND P3, PT, R4, 0x40, PT ;  /* 0x000000400400780c */ /* 0x000fc60003f64270 */
[----:B------:R1:W-:Y:S01]  /*7730*/  @P0 STG.E.U16 desc[UR36][R12.64+0x70], R46 ;  /* 0x0000702e0c000986 */ /* 0x0003e2000c101524 */
[----:B------:R-:W-:Y:S02]  /*7740*/  ISETP.GT.AND P0, PT, R4, 0x41, PT ;  /* 0x000000410400780c */ /* 0x000fe40003f04270 */
[C---:B------:R-:W-:Y:S01]  /*7750*/  ISETP.GT.AND P4, PT, R3.reuse, 0x8, P3 ;  /* 0x000000080300780c */ /* 0x040fe20001f84270 */
[----:B------:R1:W-:Y:S01]  /*7760*/  @P1 STG.E.U16 desc[UR36][R12.64+0x72], R47 ;  /* 0x0000722f0c001986 */ /* 0x0003e2000c101524 */
[C---:B------:R-:W-:Y:S02]  /*7770*/  ISETP.GT.AND P1, PT, R3.reuse, RZ, P3 ;  /* 0x000000ff0300720c */ /* 0x040fe40001f24270 */
[C---:B------:R-:W-:Y:S02]  /*7780*/  ISETP.GT.AND P2, PT, R3.reuse, RZ, P0 ;  /* 0x000000ff0300720c */ /* 0x040fe40000744270 */
[----:B------:R-:W-:-:S09]  /*7790*/  ISETP.GT.AND P5, PT, R3, 0x8, P0 ;  /* 0x000000080300780c */ /* 0x000fd200007a4270 */
[----:B------:R1:W-:Y:S01]  /*77a0*/  @P1 STG.E.U16 desc[UR36][R8.64+0x80], R32 ;  /* 0x0000802008001986 */ /* 0x0003e2000c101524 */
[----:B------:R-:W-:-:S03]  /*77b0*/  ISETP.GT.AND P1, PT, R4, 0x48, PT ;  /* 0x000000480400780c */ /* 0x000fc60003f24270 */
[----:B------:R1:W-:Y:S01]  /*77c0*/  @P2 STG.E.U16 desc[UR36][R8.64+0x82], R33 ;  /* 0x0000822108002986 */ /* 0x0003e2000c101524 */
[----:B------:R-:W-:-:S03]  /*77d0*/  ISETP.GT.AND P2, PT, R4, 0x49, PT ;  /* 0x000000490400780c */ /* 0x000fc60003f44270 */
[----:B------:R1:W-:Y:S01]  /*77e0*/  @P4 STG.E.U16 desc[UR36][R10.64+0x80], R34 ;  /* 0x000080220a004986 */ /* 0x0003e2000c101524 */
[----:B------:R-:W-:-:S03]  /*77f0*/  ISETP.GT.AND P4, PT, R3, RZ, P2 ;  /* 0x000000ff0300720c */ /* 0x000fc60001784270 */
[----:B------:R1:W-:Y:S01]  /*7800*/  @P5 STG.E.U16 desc[UR36][R10.64+0x82], R35 ;  /* 0x000082230a005986 */ /* 0x0003e2000c101524 */
[----:B------:R-:W-:-:S09]  /*7810*/  ISETP.GT.AND P5, PT, R3, RZ, P1 ;  /* 0x000000ff0300720c */ /* 0x000fd20000fa4270 */
        /* <DEDUP_REMOVED lines=10> */
[----:B------:R1:W-:Y:S01]  /*78c0*/  @P4 STG.E.U16 desc[UR36][R6.64+0x80], R24 ;  /* 0x0000801806004986 */ /* 0x0003e2000c101524 */
[C---:B------:R-:W-:Y:S02]  /*78d0*/  ISETP.GT.AND P4, PT, R3.reuse, 0x80, P1 ;  /* 0x000000800300780c */ /* 0x040fe40000f84270 */
[C---:B------:R-:W-:Y:S01]  /*78e0*/  ISETP.GT.AND P1, PT, R3.reuse, 0x88, P1 ;  /* 0x000000880300780c */ /* 0x040fe20000f24270 */
[----:B------:R1:W-:Y:S01]  /*78f0*/  @P5 STG.E.U16 desc[UR36][R6.64+0x82], R25 ;  /* 0x0000821906005986 */ /* 0x0003e2000c101524 */
[C---:B------:R-:W-:Y:S02]  /*7900*/  ISETP.GT.AND P5, PT, R3.reuse, 0x80, P2 ;  /* 0x000000800300780c */ /* 0x040fe400017a4270 */
[----:B------:R-:W-:Y:S01]  /*7910*/  ISETP.GT.AND P2, PT, R3, 0x88, P2 ;  /* 0x000000880300780c */ /* 0x000fe20001744270 */
[----:B------:R1:W-:Y:S04]  /*7920*/  @P3 STG.E.U16 desc[UR36][R12.64+0x80], R26 ;  /* 0x0000801a0c003986 */ /* 0x0003e8000c101524 */
[----:B------:R1:W-:Y:S04]  /*7930*/  @P0 STG.E.U16 desc[UR36][R12.64+0x82], R27 ;  /* 0x0000821b0c000986 */ /* 0x0003e8000c101524 */
[----:B------:R1:W-:Y:S04]  /*7940*/  @P4 STG.E.U16 desc[UR36][R6.64+0x90], R28 ;  /* 0x0000901c06004986 */ /* 0x0003e8000c101524 */
[----:B------:R1:W-:Y:S04]  /*7950*/  @P5 STG.E.U16 desc[UR36][R6.64+0x92], R29 ;  /* 0x0000921d06005986 */ /* 0x0003e8000c101524 */
[----:B------:R1:W-:Y:S04]  /*7960*/  @P1 STG.E.U16 desc[UR36][R12.64+0x90], R30 ;  /* 0x0000901e0c001986 */ /* 0x0003e8000c101524 */
[----:B------:R1:W-:Y:S02]  /*7970*/  @P2 STG.E.U16 desc[UR36][R12.64+0x92], R31 ;  /* 0x0000921f0c002986 */ /* 0x0003e4000c101524 */
.L_x_185:
[----:B------:R-:W-:Y:S05]  /*7980*/  BSYNC B0 ;  /* 0x0000000000007941 */ /* 0x000fea0003800000 */
.L_x_29:
[----:B------:R-:W-:Y:S01]  /*7990*/  ULDC UR4, c[0x0][0xc] ;  /* 0x0000030000047ab9 */ /* 0x000fe20000000800 */
[----:B------:R-:W-:Y:S01]  /*79a0*/  ULDC UR5, c[0x0][0x10] ;  /* 0x0000040000057ab9 */ /* 0x000fe20000000800 */
[----:B------:R-:W2:Y:S01]  /*79b0*/  LDC R3, c[0x0][0x14] ;  /* 0x00000500ff037b82 */ /* 0x000ea20000000800 */
[----:B------:R-:W-:Y:S01]  /*79c0*/  UIMAD.WIDE.U32 UR4, UR4, UR5, URZ ;  /* 0x00000005040472a5 */ /* 0x000fe2000f8e003f */
[----:B------:R-:W-:Y:S02]  /*79d0*/  IMAD.MOV.U32 R107, RZ, RZ, -0x1 ;  /* 0xffffffffff6b7424 */ /* 0x000fe400078e00ff */
[----:B------:R-:W-:-:S03]  /*79e0*/  IMAD.MOV.U32 R23, RZ, RZ, -0x1 ;  /* 0xffffffffff177424 */ /* 0x000fc600078e00ff */
[----:B--2---:R-:W-:-:S04]  /*79f0*/  IMAD.WIDE.U32 R16, R3, UR4, R16 ;  /* 0x0000000403107c25 */ /* 0x004fc8000f8e0010 */
[----:B------:R-:W-:Y:S01]  /*7a00*/  IMAD R3, R3, UR5, RZ ;  /* 0x0000000503037c24 */ /* 0x000fe2000f8e02ff */
[----:B------:R-:W-:Y:S02]  /*7a10*/  ULDC.64 UR4, c[0x0][0x650] ;  /* 0x0001940000047ab9 */ /* 0x000fe40000000a00 */
[----:B------:R-:W-:Y:S01]  /*7a20*/  ISETP.GE.U32.AND P0, PT, R16, UR4, PT ;  /* 0x0000000410007c0c */ /* 0x000fe2000bf06070 */
[--C-:B------:R-:W-:Y:S01]  /*7a30*/  IMAD.IADD R17, R17, 0x1, R3.reuse ;  /* 0x0000000111117824 */ /* 0x100fe200078e0203 */
[----:B------:R-:W-:-:S04]  /*7a40*/  PRMT R3, RZ, 0x7610, R3 ;  /* 0x00007610ff037816 */ /* 0x000fc80000000003 */
[----:B------:R-:W-:-:S13]  /*7a50*/  ISETP.GE.U32.AND.EX P0, PT, R17, UR5, PT, P0 ;  /* 0x0000000511007c0c */ /* 0x000fda000bf06100 */
[----:B------:R-:W-:Y:S05]  /*7a60*/  @P0 BRA `(.L_x_186) ;  /* 0x0000000400640947 */ /* 0x000fea0003800000 */
[----:B-1-34-:R-:W1:Y:S01]  /*7a70*/  S2R R12, SR_CTAID.X ;  /* 0x00000000000c7919 */ /* 0x01ae620000002500 */
[----:B0-----:R-:W0:Y:S01]  /*7a80*/  LDC.64 R10, c[0x0][0x628] ;  /* 0x00018a00ff0a7b82 */ /* 0x001e220000000a00 */
[----:B------:R-:W-:Y:S01]  /*7a90*/  ULDC UR4, c[0x0][0x150] ;  /* 0x0000540000047ab9 */ /* 0x000fe20000000800 */
[----:B------:R-:W-:Y:S01]  /*7aa0*/  IMAD.MOV.U32 R8, RZ, RZ, R16 ;  /* 0x000000ffff087224 */ /* 0x000fe200078e0010 */
[----:B------:R-:W2:Y:S01]  /*7ab0*/  S2R R24, SR_CTAID.Y ;  /* 0x0000000000187919 */ /* 0x000ea20000002600 */
[----:B------:R-:W-:-:S04]  /*7ac0*/  IMAD.MOV.U32 R9, RZ, RZ, R17 ;  /* 0x000000ffff097224 */ /* 0x000fc800078e0011 */
[----:B------:R-:W3:Y:S08]  /*7ad0*/  LDC R21, c[0x0][0x144] ;  /* 0x00005100ff157b82 */ /* 0x000ef00000000800 */
[----:B------:R-:W4:Y:S08]  /*7ae0*/  LDC R0, c[0x0][0x630] ;  /* 0x00018c00ff007b82 */ /* 0x000f300000000800 */
[----:B------:R-:W2:Y:S01]  /*7af0*/  LDC.64 R14, c[0x0][0x620] ;  /* 0x00018800ff0e7b82 */ /* 0x000ea20000000a00 */
[----:B0-----:R-:W-:-:S04]  /*7b00*/  ISETP.NE.U32.AND P0, PT, R10, RZ, PT ;  /* 0x000000ff0a00720c */ /* 0x001fc80003f05070 */
[----:B------:R-:W-:Y:S02]  /*7b10*/  ISETP.NE.AND.EX P0, PT, R11, RZ, PT, P0 ;  /* 0x000000ff0b00720c */ /* 0x000fe40003f05300 */
[----:B-1----:R-:W-:-:S05]  /*7b20*/  I2FP.F32.U32 R3, R12 ;  /* 0x0000000c00037245 */ /* 0x002fca0000201000 */
[----:B------:R-:W-:-:S04]  /*7b30*/  FMUL R3, R3, UR4 ;  /* 0x0000000403037c20 */ /* 0x000fc80008400000 */
[----:B------:R0:W1:Y:S02]  /*7b40*/  F2I.U32.TRUNC.NTZ R20, R3 ;  /* 0x0000000300147305 */ /* 0x000064000020f000 */
[----:B---34-:R-:W-:Y:S05]  /*7b50*/  @!P0 BRA `(.L_x_187) ;  /* 0x0000000000288947 */ /* 0x018fea0003800000 */
[----:B0-----:R-:W0:Y:S02]  /*7b60*/  LDC R3, c[0x0][0x634] ;  /* 0x00018d00ff037b82 */ /* 0x001e240000000800 */
        /* <DEDUP_REMOVED lines=9> */
.L_x_187:
[----:B------:R-:W3:Y:S01]  /*7c00*/  LDC.64 R28, c[0x0][0x640] ;  /* 0x00019000ff1c7b82 */ /* 0x000ee20000000a00 */
[-CC-:B------:R-:W-:Y:S01]  /*7c10*/  SHF.R.U64 R23, R8, R0.reuse, R9.reuse ;  /* 0x0000000008177219 */ /* 0x180fe20000001209 */
[----:B-1----:R-:W-:Y:S01]  /*7c20*/  IMAD.MOV R20, RZ, RZ, -R20 ;  /* 0x000000ffff147224 */ /* 0x002fe200078e0a14 */
[----:B------:R-:W-:Y:S01]  /*7c30*/  SHF.R.U32.HI R0, RZ, R0, R9 ;  /* 0x00000000ff007219 */ /* 0x000fe20000011609 */
[----:B------:R-:W-:Y:S01]  /*7c40*/  ULDC UR4, c[0x0][0x154] ;  /* 0x0000550000047ab9 */ /* 0x000fe20000000800 */
[----:B0-----:R-:W-:Y:S01]  /*7c50*/  IADD3 R3, P0, RZ, -R23, RZ ;  /* 0x80000017ff037210 */ /* 0x001fe20007f1e0ff */
[----:B------:R-:W-:Y:S02]  /*7c60*/  IMAD R21, R21, R20, R12 ;  /* 0x0000001415157224 */ /* 0x000fe400078e020c */
[----:B------:R-:W0:Y:S01]  /*7c70*/  LDC R6, c[0x0][0x618] ;  /* 0x00018600ff067b82 */ /* 0x000e220000000800 */
[----:B------:R-:W-:Y:S02]  /*7c80*/  IMAD.MOV.U32 R7, RZ, RZ, 0x1 ;  /* 0x00000001ff077424 */ /* 0x000fe400078e00ff */
[----:B------:R-:W-:-:S04]  /*7c90*/  IMAD.X R5, RZ, RZ, ~R0, P0 ;  /* 0x000000ffff057224 */ /* 0x000fc800000e0e00 */
[-C--:B--2---:R-:W-:Y:S01]  /*7ca0*/  IMAD R0, R5, R14.reuse, RZ ;  /* 0x0000000e05007224 */ /* 0x084fe200078e02ff */
[----:B------:R-:W1:Y:S01]  /*7cb0*/  LDC R8, c[0x0][0x608] ;  /* 0x00018200ff087b82 */ /* 0x000e620000000800 */
[----:B------:R-:W-:-:S04]  /*7cc0*/  IMAD.WIDE.U32 R4, R3, R14, R16 ;  /* 0x0000000e03047225 */ /* 0x000fc800078e0010 */
[----:B------:R-:W-:Y:S01]  /*7cd0*/  IMAD R3, R3, R15, R0 ;  /* 0x0000000f03037224 */ /* 0x000fe200078e0200 */
[----:B------:R-:W-:Y:S02]  /*7ce0*/  I2FP.F32.U32 R0, R24 ;  /* 0x0000001800007245 */ /* 0x000fe40000201000 */
[----:B------:R-:W2:Y:S01]  /*7cf0*/  LDC R26, c[0x0][0x658] ;  /* 0x00019600ff1a7b82 */ /* 0x000ea20000000800 */
[----:B------:R-:W-:Y:S01]  /*7d00*/  IMAD.IADD R3, R5, 0x1, R3 ;  /* 0x0000000105037824 */ /* 0x000fe200078e0203 */
[----:B---3--:R-:W-:Y:S01]  /*7d10*/  ISETP.NE.U32.AND P0, PT, R28, RZ, PT ;  /* 0x000000ff1c00720c */ /* 0x008fe20003f05070 */
[----:B------:R-:W-:Y:S01]  /*7d20*/  FMUL R0, R0, UR4 ;  /* 0x0000000400007c20 */ /* 0x000fe20008400000 */
[----:B------:R-:W-:Y:S02]  /*7d30*/  IMAD.MOV.U32 R5, RZ, RZ, -0x1 ;  /* 0xffffffffff057424 */ /* 0x000fe400078e00ff */
[----:B------:R-:W-:Y:S01]  /*7d40*/  ISETP.NE.AND.EX P0, PT, R29, RZ, PT, P0 ;  /* 0x000000ff1d00720c */ /* 0x000fe20003f05300 */
[----:B------:R3:W4:Y:S01]  /*7d50*/  F2I.U32.TRUNC.NTZ R13, R0 ;  /* 0x00000000000d7305 */ /* 0x000722000020f000 */
[----:B------:R-:W3:Y:S01]  /*7d60*/  LDC R15, c[0x0][0x148] ;  /* 0x00005200ff0f7b82 */ /* 0x000ee20000000800 */
[----:B0-----:R-:W-:-:S02]  /*7d70*/  SHF.R.U64 R12, R4, R6, R3 ;  /* 0x00000006040c7219 */ /* 0x001fc40000001203 */
[----:B------:R-:W-:-:S05]  /*7d80*/  SHF.R.U32.HI R3, RZ, R6, R3 ;  /* 0x00000006ff037219 */ /* 0x000fca0000011603 */
[----:B------:R-:W0:Y:S01]  /*7d90*/  LDC R20, c[0x0][0x600] ;  /* 0x00018000ff147b82 */ /* 0x000e220000000800 */
[-CC-:B-1----:R-:W-:Y:S02]  /*7da0*/  SHF.R.U64 R10, R12, R8.reuse, R3.reuse ;  /* 0x000000080c0a7219 */ /* 0x182fe40000001203 */
[----:B------:R-:W-:-:S05]  /*7db0*/  SHF.R.U32.HI R3, RZ, R8, R3 ;  /* 0x00000008ff037219 */ /* 0x000fca0000011603 */
[----:B------:R-:W1:Y:S01]  /*7dc0*/  LDC R27, c[0x0][0x648] ;  /* 0x00019200ff1b7b82 */ /* 0x000e620000000800 */
[-C--:B--2---:R-:W-:Y:S02]  /*7dd0*/  SHF.L.U32 R4, R5, R26.reuse, RZ ;  /* 0x0000001a05047219 */ /* 0x084fe400000006ff */
[-CC-:B------:R-:W-:Y:S02]  /*7de0*/  SHF.R.U64 R14, R10, R26.reuse, R3.reuse ;  /* 0x0000001a0a0e7219 */ /* 0x180fe40000001203 */
[----:B------:R-:W-:Y:S02]  /*7df0*/  SHF.R.U32.HI R5, RZ, R26, R3 ;  /* 0x0000001aff057219 */ /* 0x000fe40000011603 */
[----:B------:R-:W-:Y:S01]  /*7e00*/  LOP3.LUT R25, RZ, R4, RZ, 0x33, !PT ;  /* 0x00000004ff197212 */ /* 0x000fe200078e33ff */
[----:B------:R-:W2:Y:S01]  /*7e10*/  LDC R30, c[0x0][0x638] ;  /* 0x00018e00ff1e7b82 */ /* 0x000ea20000000800 */
[----:B------:R-:W-:Y:S01]  /*7e20*/  SHF.L.U32 R26, R7, R26, RZ ;  /* 0x0000001a071a7219 */ /* 0x000fe200000006ff */
[----:B------:R-:W-:-:S06]  /*7e30*/  IMAD.MOV.U32 R4, RZ, RZ, R14 ;  /* 0x000000ffff047224 */ /* 0x000fcc00078e000e */
[----:B------:R-:W0:Y:S01]  /*7e40*/  LDC R31, c[0x0][0x610] ;  /* 0x00018400ff1f7b82 */ /* 0x000e220000000800 */
[----:B----4-:R-:W-:Y:S05]  /*7e50*/  @!P0 BRA `(.L_x_188) ;  /* 0x0000000000288947 */ /* 0x010fea0003800000 */
[----:B------:R-:W4:Y:S02]  /*7e60*/  LDC R3, c[0x0][0x64c] ;  /* 0x00019300ff037b82 */ /* 0x000f240000000800 */
[----:B----4-:R-:W-:-:S05]  /*7e70*/  IADD3 R3, P0, R14, R3, RZ ;  /* 0x000000030e037210 */ /* 0x010fca0007f1e0ff */
        /* <DEDUP_REMOVED lines=8> */
.L_x_188:
[----:B------:R-:W-:Y:S01]  /*7f00*/  ISETP.NE.AND P0, PT, R2, 0x1, PT ;  /* 0x000000010200780c */ /* 0x000fe20003f05270 */
[----:B0-----:R-:W-:Y:S01]  /*7f10*/  VIADD R7, R20, 0xffffffff ;  /* 0xffffffff14077836 */ /* 0x001fe20000000000 */
[----:B-1-3--:R-:W-:Y:S01]  /*7f20*/  SHF.R.U64 R0, R4, R27, R5 ;  /* 0x0000001b04007219 */ /* 0x00afe20000001205 */
[----:B------:R-:W-:Y:S01]  /*7f30*/  IMAD.MOV R13, RZ, RZ, -R13 ;  /* 0x000000ffff0d7224 */ /* 0x000fe200078e0a0d */
[----:B------:R-:W-:Y:S01]  /*7f40*/  LOP3.LUT R5, R10, R25, RZ, 0xc0, !PT ;  /* 0x000000190a057212 */ /* 0x000fe200078ec0ff */
[----:B------:R-:W-:Y:S01]  /*7f50*/  IMAD.MOV.U32 R4, RZ, RZ, 0x1 ;  /* 0x00000001ff047424 */ /* 0x000fe200078e00ff */
[----:B------:R-:W-:Y:S01]  /*7f60*/  LOP3.LUT R12, R12, R7, RZ, 0xc0, !PT ;  /* 0x000000070c0c7212 */ /* 0x000fe200078ec0ff */
[----:B------:R-:W-:Y:S02]  /*7f70*/  IMAD.MOV R3, RZ, RZ, -R0 ;  /* 0x000000ffff037224 */ /* 0x000fe400078e0a00 */
[----:B------:R-:W-:Y:S02]  /*7f80*/  IMAD R0, R26, R0, R5 ;  /* 0x000000001a007224 */ /* 0x000fe400078e0205 */
[----:B--2---:R-:W-:-:S02]  /*7f90*/  IMAD R3, R3, R30, R14 ;  /* 0x0000001e03037224 */ /* 0x004fc400078e020e */
[----:B------:R-:W-:Y:S02]  /*7fa0*/  @P0 IMAD R21, R15, R13, R24 ;  /* 0x0000000d0f150224 */ /* 0x000fe400078e0218 */
[----:B------:R-:W-:Y:S01]  /*7fb0*/  IMAD R5, R3, R20, R12 ;  /* 0x0000001403057224 */ /* 0x000fe200078e020c */
[----:B------:R-:W-:Y:S01]  /*7fc0*/  PRMT R3, R4, 0x7610, R3 ;  /* 0x0000761004037816 */ /* 0x000fe20000000003 */
[----:B------:R-:W-:-:S05]  /*7fd0*/  IMAD R0, R0, R31, R21 ;  /* 0x0000001f00007224 */ /* 0x000fca00078e0215 */
[----:B------:R-:W-:Y:S02]  /*7fe0*/  SEL R107, R5, R0, !P0 ;  /* 0x00000000056b7207 */ /* 0x000fe40004000000 */
[----:B------:R-:W-:-:S07]  /*7ff0*/  SEL R0, R0, R5, !P0 ;  /* 0x0000000500007207 */ /* 0x000fce0004000000 */
.L_x_186:
[----:B------:R-:W-:Y:S01]  /*8000*/  LOP3.LUT P0, RZ, R3, 0xff, RZ, 0xc0, !PT ;  /* 0x000000ff03ff7812 */ /* 0x000fe2000780c0ff */
[----:B------:R-:W-:-:S12]  /*8010*/  IMAD.MOV.U32 R106, RZ, RZ, R0 ;  /* 0x000000ffff6a7224 */ /* 0x000fd800078e0000 */
[----:B------:R-:W-:Y:S05]  /*8020*/  @P0 BRA `(.L_x_189) ;  /* 0xffffff9000140947 */ /* 0x000fea000383ffff */
[----:B------:R-:W-:Y:S05]  /*8030*/  EXIT ;  /* 0x000000000000794d */ /* 0x000fea0003800000 */
.L_x_4:
[----:B0-----:R-:W-:Y:S01]  /*8040*/  ULDC.64 UR4, c[0x0][0x650] ;  /* 0x0001940000047ab9 */ /* 0x001fe20000000a00 */
        /* <DEDUP_REMOVED lines=25> */
.L_x_191:
[--C-:B------:R-:W-:Y:S01]  /*81e0*/  SHF.R.U64 R12, R10, R14, R11.reuse ;  /* 0x0000000e0a0c7219 */ /* 0x100fe2000000120b */
[----:B------:R-:W0:Y:S01]  /*81f0*/  LDC R22, c[0x0][0x618] ;  /* 0x00018600ff167b82 */ /* 0x000e220000000800 */
[----:B------:R-:W-:Y:S01]  /*8200*/  I2FP.F32.U32 R6, R4 ;  /* 0x0000000400067245 */ /* 0x000fe20000201000 */
[----:B------:R-:W-:Y:S01]  /*8210*/  ULDC UR4, c[0x0][0x150] ;  /* 0x0000540000047ab9 */ /* 0x000fe20000000800 */
[----:B------:R-:W-:Y:S02]  /*8220*/  SHF.R.U32.HI R5, RZ, R14, R11 ;  /* 0x0000000eff057219 */ /* 0x000fe4000001160b */
[----:B------:R-:W-:Y:S01]  /*8230*/  IADD3 R9, P0, RZ, -R12, RZ ;  /* 0x8000000cff097210 */ /* 0x000fe20007f1e0ff */
[----:B------:R-:W-:Y:S01]  /*8240*/  FMUL R11, R6, UR4 ;  /* 0x00000004060b7c20 */ /* 0x000fe20008400000 */
[----:B------:R-:W-:Y:S01]  /*8250*/  ULDC UR4, c[0x0][0x154] ;  /* 0x0000550000047ab9 */ /* 0x000fe20000000800 */
[----:B------:R-:W1:Y:S02]  /*8260*/  LDC.64 R24, c[0x0][0x640] ;  /* 0x00019000ff187b82 */ /* 0x000e640000000a00 */
[----:B------:R-:W-:-:S02]  /*8270*/  IMAD.X R5, RZ, RZ, ~R5, P0 ;  /* 0x000000ffff057224 */ /* 0x000fc400000e0e05 */
[----:B------:R-:W2:Y:S01]  /*8280*/  F2I.U32.TRUNC.NTZ R11, R11 ;  /* 0x0000000b000b7305 */ /* 0x000ea2000020f000 */
[----:B------:R-:W-:-:S03]  /*8290*/  IMAD.WIDE.U32 R6, R9, R20, R16 ;  /* 0x0000001409067225 */ /* 0x000fc600078e0010 */
[----:B------:R-:W3:Y:S01]  /*82a0*/  LDC R13, c[0x0][0x144] ;  /* 0x00005100ff0d7b82 */ /* 0x000ee20000000800 */
[----:B------:R-:W-:-:S04]  /*82b0*/  IMAD R8, R5, R20, RZ ;  /* 0x0000001405087224 */ /* 0x000fc800078e02ff */
[----:B------:R-:W-:Y:S02]  /*82c0*/  IMAD R5, R9, R21, R8 ;  /* 0x0000001509057224 */ /* 0x000fe400078e0208 */
[----:B------:R-:W-:Y:S01]  /*82d0*/  IMAD.MOV.U32 R8, RZ, RZ, -0x1 ;  /* 0xffffffffff087424 */ /* 0x000fe200078e00ff */
[----:B------:R-:W4:Y:S01]  /*82e0*/  LDC R14, c[0x0][0x608] ;  /* 0x00018200ff0e7b82 */ /* 0x000f220000000800 */
[----:B------:R-:W-:Y:S01]  /*82f0*/  IMAD.IADD R5, R7, 0x1, R5 ;  /* 0x0000000107057824 */ /* 0x000fe200078e0205 */
[----:B------:R-:W-:-:S04]  /*8300*/  I2FP.F32.U32 R7, R3 ;  /* 0x0000000300077245 */ /* 0x000fc80000201000 */
[-C--:B0-----:R-:W-:Y:S01]  /*8310*/  SHF.R.U64 R10, R6, R22.reuse, R5 ;  /* 0x00000016060a7219 */ /* 0x081fe20000001205 */
[----:B--2---:R-:W-:Y:S01]  /*8320*/  IMAD.MOV R6, RZ, RZ, -R11 ;  /* 0x000000ffff067224 */ /* 0x004fe200078e0a0b */
[----:B------:R-:W0:Y:S01]  /*8330*/  LDC R9, c[0x0][0x658] ;  /* 0x00019600ff097b82 */ /* 0x000e220000000800 */
[----:B-1----:R-:W-:Y:S01]  /*8340*/  ISETP.NE.U32.AND P0, PT, R24, RZ, PT ;  /* 0x000000ff1800720c */ /* 0x002fe20003f05070 */
[----:B------:R-:W-:Y:S01]  /*8350*/  FMUL R7, R7, UR4 ;  /* 0x0000000407077c20 */ /* 0x000fe20008400000 */
[----:B------:R-:W-:Y:S02]  /*8360*/  SHF.R.U32.HI R5, RZ, R22, R5 ;  /* 0x00000016ff057219 */ /* 0x000fe40000011605 */
[----:B------:R-:W-:-:S03]  /*8370*/  ISETP.NE.AND.EX P0, PT, R25, RZ, PT, P0 ;  /* 0x000000ff1900720c */ /* 0x000fc60003f05300 */
[----:B------:R-:W1:Y:S01]  /*8380*/  LDC R20, c[0x0][0x148] ;  /* 0x00005200ff147b82 */ /* 0x000e620000000800 */
[----:B---3--:R-:W-:Y:S02]  /*8390*/  IMAD R23, R13, R6, R4 ;  /* 0x000000060d177224 */ /* 0x008fe400078e0204 */
[----:B------:R-:W-:-:S05]  /*83a0*/  IMAD.MOV.U32 R6, RZ, RZ, 0x1 ;  /* 0x00000001ff067424 */ /* 0x000fca00078e00ff */
[----:B------:R-:W2:Y:S01]  /*83b0*/  LDC R21, c[0x0][0x600] ;  /* 0x00018000ff157b82 */ /* 0x000ea20000000800 */
[-CC-:B----4-:R-:W-:Y:S02]  /*83c0*/  SHF.R.U64 R13, R10, R14.reuse, R5.reuse ;  /* 0x0000000e0a0d7219 */ /* 0x190fe40000001205 */
[----:B------:R-:W-:Y:S02]  /*83d0*/  SHF.R.U32.HI R4, RZ, R14, R5 ;  /* 0x0000000eff047219 */ /* 0x000fe40000011605 */
[----:B------:R3:W4:Y:S03]  /*83e0*/  F2I.U32.TRUNC.NTZ R14, R7 ;  /* 0x00000007000e7305 */ /* 0x000726000020f000 */
[----:B------:R-:W1:Y:S01]  /*83f0*/  LDC R26, c[0x0][0x648] ;  /* 0x00019200ff1a7b82 */ /* 0x000e620000000800 */
[-C--:B0-----:R-:W-:Y:S02]  /*8400*/  SHF.R.U64 R15, R13, R9.reuse, R4 ;  /* 0x000000090d0f7219 */ /* 0x081fe40000001204 */
[----:B------:R-:W-:-:S02]  /*8410*/  SHF.L.U32 R8, R8, R9, RZ ;  /* 0x0000000908087219 */ /* 0x000fc400000006ff */
[-C--:B------:R-:W-:Y:S01]  /*8420*/  SHF.R.U32.HI R5, RZ, R9.reuse, R4 ;  /* 0x00000009ff057219 */ /* 0x080fe20000011604 */
[----:B------:R-:W-:Y:S01]  /*8430*/  IMAD.MOV.U32 R4, RZ, RZ, R15 ;  /* 0x000000ffff047224 */ /* 0x000fe200078e000f */
[----:B------:R-:W-:Y:S01]  /*8440*/  SHF.L.U32 R22, R6, R9, RZ ;  /* 0x0000000906167219 */ /* 0x000fe200000006ff */
[----:B------:R-:W0:Y:S01]  /*8450*/  LDC R27, c[0x0][0x638] ;  /* 0x00018e00ff1b7b82 */ /* 0x000e220000000800 */
[----:B------:R-:W-:-:S07]  /*8460*/  LOP3.LUT R28, RZ, R8, RZ, 0x33, !PT ;  /* 0x00000008ff1c7212 */ /* 0x000fce00078e33ff */
        /* <DEDUP_REMOVED lines=12> */
.L_x_192:
[----:B------:R-:W-:Y:S01]  /*8530*/  ISETP.NE.AND P0, PT, R2, 0x1, PT ;  /* 0x000000010200780c */ /* 0x000fe20003f05270 */
[----:B--2---:R-:W-:Y:S01]  /*8540*/  VIADD R7, R21, 0xffffffff ;  /* 0xffffffff15077836 */ /* 0x004fe20000000000 */
[----:B-1----:R-:W-:Y:S01]  /*8550*/  SHF.R.U64 R5, R4, R26, R5 ;  /* 0x0000001a04057219 */ /* 0x002fe20000001205 */
[----:B------:R-:W-:Y:S01]  /*8560*/  IMAD.MOV R14, RZ, RZ, -R14 ;  /* 0x000000ffff0e7224 */ /* 0x000fe200078e0a0e */
[----:B------:R-:W-:Y:S01]  /*8570*/  LOP3.LUT R4, R13, R28, RZ, 0xc0, !PT ;  /* 0x0000001c0d047212 */ /* 0x000fe200078ec0ff */
[----:B------:R-:W-:Y:S01]  /*8580*/  IMAD.MOV.U32 R8, RZ, RZ, R12 ;  /* 0x000000ffff087224 */ /* 0x000fe200078e000c */
[----:B------:R-:W-:Y:S01]  /*8590*/  LOP3.LUT R10, R10, R7, RZ, 0xc0, !PT ;  /* 0x000000070a0a7212 */ /* 0x000fe200078ec0ff */
[----:B------:R-:W-:Y:S02]  /*85a0*/  IMAD.MOV R6, RZ, RZ, -R5 ;  /* 0x000000ffff067224 */ /* 0x000fe400078e0a05 */
[----:B------:R-:W-:-:S04]  /*85b0*/  IMAD R4, R22, R5, R4 ;  /* 0x0000000516047224 */ /* 0x000fc800078e0204 */
[----:B------:R-:W-:Y:S02]  /*85c0*/  @P0 IMAD R23, R20, R14, R3 ;  /* 0x0000000e14170224 */ /* 0x000fe400078e0203 */
[----:B0-----:R-:W-:Y:S02]  /*85d0*/  IMAD R3, R6, R27, R15 ;  /* 0x0000001b06037224 */ /* 0x001fe400078e020f */
[----:B------:R-:W-:Y:S02]  /*85e0*/  IMAD R7, R4, R29, R23 ;  /* 0x0000001d04077224 */ /* 0x000fe400078e0217 */
[----:B------:R-:W-:Y:S02]  /*85f0*/  IMAD R4, R3, R21, R10 ;  /* 0x0000001503047224 */ /* 0x000fe400078e020a */
[----:B------:R-:W-:-:S03]  /*8600*/  IMAD.MOV.U32 R6, RZ, RZ, 0x1 ;  /* 0x00000001ff067424 */ /* 0x000fc600078e00ff */
[----:B------:R-:W-:Y:S02]  /*8610*/  SEL R9, R4, R7, !P0 ;  /* 0x0000000704097207 */ /* 0x000fe40004000000 */
[----:B------:R-:W-:-:S07]  /*8620*/  SEL R7, R7, R4, !P0 ;  /* 0x0000000407077207 */ /* 0x000fce0004000000 */
.L_x_190:
[----:B------:R-:W-:-:S08]  /*8630*/  NOP ;  /* 0x0000000000007918 */ /* 0x000fd00000000000 */
[----:B------:R-:W0:-:S00]  /*8640*/  USETMAXREG.DEALLOC.CTAPOOL 0x28 ;  /* 0x00000028000079c8 */ /* 0x000e0000080e0500 */
[----:B0-----:R-:W-:-:S13]  /*8650*/  ISETP.NE.AND P0, PT, R0, RZ, PT ;  /* 0x000000ff0000720c */ /* 0x001fda0003f05270 */
[----:B------:R-:W-:Y:S05]  /*8660*/  @P0 EXIT ;  /* 0x000000000000094d */ /* 0x000fea0003800000 */
[----:B------:R-:W-:Y:S01]  /*8670*/  LOP3.LUT P0, RZ, R6, 0xff, RZ, 0xc0, !PT ;  /* 0x000000ff06ff7812 */ /* 0x000fe2000780c0ff */
[----:B------:R-:W-:Y:S02]  /*8680*/  IMAD.MOV.U32 R0, RZ, RZ, 0x1 ;  /* 0x00000001ff007424 */ /* 0x000fe400078e00ff */
[----:B------:R-:W-:-:S10]  /*8690*/  IMAD.MOV.U32 R12, RZ, RZ, RZ ;  /* 0x000000ffff0c7224 */ /* 0x000fd400078e00ff */
[----:B------:R-:W-:Y:S05]  /*86a0*/  @!P0 BRA `(.L_x_193) ;  /* 0x0000000c00308947 */ /* 0x000fea0003800000 */
[----:B------:R-:W0:Y:S01]  /*86b0*/  LDC R0, c[0x0][0x28c] ;  /* 0x0000a300ff007b82 */ /* 0x000e220000000800 */
[----:B------:R-:W-:Y:S01]  /*86c0*/  ULDC UR5, c[0x0][0x600] ;  /* 0x0001800000057ab9 */ /* 0x000fe20000000800 */
[----:B------:R-:W-:Y:S01]  /*86d0*/  ULDC UR4, c[0x0][0xc] ;  /* 0x0000030000047ab9 */ /* 0x000fe20000000800 */
[----:B------:R-:W-:Y:S01]  /*86e0*/  UIADD3 UR16, UR5, -0x1, URZ ;  /* 0xffffffff05107890 */ /* 0x000fe2000fffe03f */
[C---:B------:R-:W-:Y:S01]  /*86f0*/  LOP3.LUT P2, RZ, R18.reuse, 0x7f, RZ, 0xc0, !PT ;  /* 0x0000007f12ff7812 */ /* 0x040fe2000784c0ff */
[----:B------:R-:W-:Y:S01]  /*8700*/  ULDC UR6, c[0x0][0x658] ;  /* 0x0001960000067ab9 */ /* 0x000fe20000000800 */
[----:B------:R-:W-:Y:S01]  /*8710*/  ULDC UR5, c[0x0][0x10] ;  /* 0x0000040000057ab9 */ /* 0x000fe20000000800 */
[----:B------:R-:W-:Y:S01]  /*8720*/  UMOV UR7, 0xffffffff ;  /* 0xffffffff00077882 */ /* 0x000fe20000000000 */
[----:B------:R-:W-:Y:S01]  /*8730*/  UMOV UR8, 0x1 ;  /* 0x0000000100087882 */ /* 0x000fe20000000000 */
[----:B------:R-:W-:Y:S01]  /*8740*/  UIMAD.WIDE.U32 UR4, UR4, UR5, URZ ;  /* 0x00000005040472a5 */ /* 0x000fe2000f8e003f */
[----:B------:R-:W-:Y:S01]  /*8750*/  LOP3.LUT P0, RZ, R18, 0x1f, RZ, 0xc0, !PT ;  /* 0x0000001f12ff7812 */ /* 0x000fe2000780c0ff */
[----:B------:R-:W-:Y:S01]  /*8760*/  USHF.L.U32 UR7, UR7, UR6, URZ ;  /* 0x0000000607077299 */ /* 0x000fe2000800063f */
[----:B------:R-:W-:Y:S01]  /*8770*/  BSSY B0, `(.L_x_193) ;  /* 0x00000bf000007945 */ /* 0x000fe20003800000 */
[----:B------:R-:W-:Y:S01]  /*8780*/  USHF.L.U32 UR18, UR8, UR6, URZ ;  /* 0x0000000608127299 */ /* 0x000fe2000800063f */
[----:B------:R-:W-:Y:S01]  /*8790*/  IMAD.MOV.U32 R13, RZ, RZ, 0x1 ;  /* 0x00000001ff0d7424 */ /* 0x000fe200078e00ff */
[----:B------:R-:W-:Y:S01]  /*87a0*/  LOP3.LUT R11, R19, 0x2, RZ, 0xfc, !PT ;  /* 0x00000002130b7812 */ /* 0x000fe200078efcff */
[----:B------:R-:W-:Y:S01]  /*87b0*/  ULDC UR6, c[0x0][0x14] ;  /* 0x0000050000067ab9 */ /* 0x000fe20000000800 */
[----:B------:R-:W-:Y:S01]  /*87c0*/  PLOP3.LUT P0, PT, P0, P2, PT, 0x8a, 0x0 ;  /* 0x000000000000781c */ /* 0x000fe20000705172 */
[----:B------:R-:W-:Y:S01]  /*87d0*/  UIMAD.WIDE.U32 UR20, UR4, UR6, URZ ;  /* 0x00000006041472a5 */ /* 0x000fe2000f8e003f */
[----:B------:R-:W-:Y:S01]  /*87e0*/  IMAD.MOV.U32 R12, RZ, RZ, RZ ;  /* 0x000000ffff0c7224 */ /* 0x000fe200078e00ff */
[----:B------:R-:W-:-:S02]  /*87f0*/  UIMAD UR13, UR5, UR6, URZ ;  /* 0x00000006050d72a4 */ /* 0x000fc4000f8e023f */
[----:B------:R-:W-:Y:S01]  /*8800*/  ULOP3.LUT UR17, URZ, UR7, URZ, 0x33, !UPT ;  /* 0x000000073f117292 */ /* 0x000fe2000f8e333f */
[----:B0-----:R-:W-:Y:S01]  /*8810*/  VIADD R0, R0, 0x1f ;  /* 0x0000001f00007836 */ /* 0x001fe20000000000 */
[----:B------:R-:W-:Y:S01]  /*8820*/  UIADD3 UR13, UR21, UR13, URZ ;  /* 0x0000000d150d7290 */ /* 0x000fe2000fffe03f */
[----:B------:R-:W-:-:S03]  /*8830*/  ULDC.64 UR22, c[0x0][0x198] ;  /* 0x0000660000167ab9 */ /* 0x000fc60000000a00 */
[----:B------:R-:W-:-:S04]  /*8840*/  SHF.R.S32.HI R3, RZ, 0x1f, R0 ;  /* 0x0000001fff037819 */ /* 0x000fc80000011400 */
[----:B------:R-:W-:Y:S01]  /*8850*/  LEA.HI R3, R3, R0, RZ, 0x5 ;  /* 0x0000000003037211 */ /* 0x000fe200078f28ff */
[----:B------:R-:W-:-:S03]  /*8860*/  IMAD.MOV.U32 R0, RZ, RZ, 0x1 ;  /* 0x00000001ff007424 */ /* 0x000fc600078e00ff */
[----:B------:R-:W-:-:S05]  /*8870*/  SHF.R.S32.HI R3, RZ, 0x5, R3 ;  /* 0x00000005ff037819 */ /* 0x000fca0000011403 */
[----:B------:R-:W-:-:S07]  /*8880*/  VIADD R10, R3, 0x1 ;  /* 0x00000001030a7836 */ /* 0x000fce0000000000 */
.L_x_205:
[----:B------:R-:W-:-:S03]  /*8890*/  UMOV UR4, 0xffffffff ;  /* 0xffffffff00047882 */ /* 0x000fc60000000000 */
[----:B------:R-:W-:Y:S05]  /*88a0*/  BRA.DIV UR4, `(.L_x_194) ;  /* 0x0000001204e07947 */ /* 0x000fea000b800000 */
[----:B------:R-:W-:-:S13]  /*88b0*/  ELECT P6, URZ, PT ;  /* 0x00000000003f782f */ /* 0x000fda00038c0000 */
.L_x_225:
[----:B------:R-:W0:Y:S01]  /*88c0*/  LDC R4, c[0x0][0x28c] ;  /* 0x0000a300ff047b82 */ /* 0x000e220000000800 */
[----:B------:R-:W-:Y:S01]  /*88d0*/  BSSY B1, `(.L_x_195) ;  /* 0x0000037000017945 */ /* 0x000fe20003800000 */
[----:B0-----:R-:W-:-:S13]  /*88e0*/  ISETP.LT.OR P6, PT, R4, 0x1, !P6 ;  /* 0x000000010400780c */ /* 0x001fda00077c1670 */
[----:B------:R-:W-:Y:S05]  /*88f0*/  @P6 BRA `(.L_x_196) ;  /* 0x0000000000d06947 */ /* 0x000fea0003800000 */
[----:B------:R-:W-:Y:S02]  /*8900*/  IMAD R15, R9, 0x50, RZ ;  /* 0x00000050090f7824 */ /* 0x000fe400078e02ff */
[----:B------:R-:W-:Y:S02]  /*8910*/  IMAD R18, R7, 0xc0, RZ ;  /* 0x000000c007127824 */ /* 0x000fe400078e02ff */
[----:B------:R-:W-:Y:S02]  /*8920*/  IMAD.MOV.U32 R20, RZ, RZ, RZ ;  /* 0x000000ffff147224 */ /* 0x000fe400078e00ff */
[----:B------:R-:W-:Y:S02]  /*8930*/  IMAD.MOV.U32 R4, RZ, RZ, R10 ;  /* 0x000000ffff047224 */ /* 0x000fe400078e000a */
[----:B------:R-:W-:Y:S02]  /*8940*/  IMAD.MOV.U32 R5, RZ, RZ, R0 ;  /* 0x000000ffff057224 */ /* 0x000fe400078e0000 */
[----:B------:R-:W-:-:S07]  /*8950*/  IMAD.MOV.U32 R6, RZ, RZ, R12 ;  /* 0x000000ffff067224 */ /* 0x000fce00078e000c */
.L_x_200:
[----:B------:R-:W0:Y:S01]  /*8960*/  S2R R14, SR_CgaCtaId ;  /* 0x00000000000e7919 */ /* 0x000e220000008800 */
[----:B------:R-:W-:Y:S01]  /*8970*/  MOV R7, 0x400 ;  /* 0x0000040000077802 */ /* 0x000fe20000000f00 */
[----:B------:R-:W1:Y:S03]  /*8980*/  @!P2 LDC R9, c[0x0][0x500] ;  /* 0x00014000ff09ab82 */ /* 0x000e660000000800 */
[----:B0-----:R-:W-:Y:S02]  /*8990*/  LEA R21, R14, R7, 0x18 ;  /* 0x000000070e157211 */ /* 0x001fe400078ec0ff */
[----:B------:R-:W-:-:S03]  /*89a0*/  SHF.L.U32 R7, R5, 0x1f, RZ ;  /* 0x0000001f05077819 */ /* 0x000fc600000006ff */
[----:B------:R-:W-:-:S04]  /*89b0*/  IMAD R14, R6, 0x8, R21 ;  /* 0x00000008060e7824 */ /* 0x000fc800078e0215 */
[----:B------:R-:W0:Y:S02]  /*89c0*/  SYNCS.PHASECHK.TRANS64.TRYWAIT P1, [R14+URZ+0x68], R7 ;  /* 0x000068070e0075a7 */ /* 0x000e24000802017f */
[----:B01----:R-:W-:Y:S05]  /*89d0*/  @!P1 BRA `(.L_x_197) ;  /* 0x0000001000b49947 */ /* 0x003fea0003800000 */
.L_x_226:
[----:B0-----:R-:W-:Y:S01]  /*89e0*/  PRMT R7, R11, 0x9910, RZ ;  /* 0x000099100b077816 */ /* 0x001fe200000000ff */
[----:B------:R0:W-:Y:S03]  /*89f0*/  @!P2 SYNCS.ARRIVE.TRANS64 RZ, [R14+URZ], R9 ;  /* 0x000000090effa9a7 */ /* 0x0001e6000800003f */
[----:B------:R-:W-:-:S13]  /*8a00*/  ISETP.NE.AND P1, PT, R7, 0x2, PT ;  /* 0x000000020700780c */ /* 0x000fda0003f25270 */
[----:B0-----:R-:W-:Y:S05]  /*8a10*/  @P1 BRA `(.L_x_198) ;  /* 0x0000000000041947 */ /* 0x001fea0003800000 */
[----:B------:R-:W-:Y:S01]  /*8a20*/  BPT.TRAP 0x1 ;  /* 0x000000040000795c */ /* 0x000fe20000300000 */
.L_x_198:
[----:B------:R-:W-:Y:S05]  /*8a30*/  @P0 BRA `(.L_x_199) ;  /* 0x0000000000040947 */ /* 0x000fea0003800000 */
[----:B------:R-:W-:Y:S01]  /*8a40*/  BPT.TRAP 0x1 ;  /* 0x000000040000795c */ /* 0x000fe20000300000 */
.L_x_199:
[--C-:B------:R-:W-:Y:S01]  /*8a50*/  IMAD R7, R6, 0x3000, R21.reuse ;  /* 0x0000300006077824 */ /* 0x100fe200078e0215 */
[----:B------:R-:W-:Y:S01]  /*8a60*/  R2UR UR9, R14 ;  /* 0x000000000e0972ca */ /* 0x000fe200000e0000 */
[----:B------:R-:W-:Y:S01]  /*8a70*/  IMAD R21, R6, 0x1400, R21 ;  /* 0x0000140006157824 */ /* 0x000fe200078e0215 */
[----:B------:R-:W-:Y:S01]  /*8a80*/  UIADD3 UR4, UP0, UR22, 0xf0, URZ ;  /* 0x000000f016047890 */ /* 0x000fe2000ff1e03f */
[----:B------:R-:W-:Y:S01]  /*8a90*/  VIADD R4, R4, 0xffffffff ;  /* 0xffffffff04047836 */ /* 0x000fe20000000000 */
[----:B------:R-:W-:Y:S01]  /*8aa0*/  R2UR UR5, R7 ;  /* 0x00000000070572ca */ /* 0x000fe200000e0000 */
[----:B------:R-:W-:Y:S01]  /*8ab0*/  UIADD3 UR24, UP1, UR22, 0x1f0, URZ ;  /* 0x000001f016187890 */ /* 0x000fe2000ff3e03f */
[----:B------:R-:W-:Y:S01]  /*8ac0*/  R2UR UR8, R21 ;  /* 0x00000000150872ca */ /* 0x000fe200000e0000 */
[----:B------:R-:W-:Y:S01]  /*8ad0*/  VIADD R6, R6, 0x1 ;  /* 0x0000000106067836 */ /* 0x000fe20000000000 */
[----:B------:R-:W-:Y:S01]  /*8ae0*/  R2UR UR11, R18 ;  /* 0x00000000120b72ca */ /* 0x000fe200000e0000 */
[----:B------:R-:W-:Y:S01]  /*8af0*/  UIADD3.X UR25, URZ, UR23, URZ, UP1, !UPT ;  /* 0x000000173f197290 */ /* 0x000fe20008ffe43f */
[----:B------:R-:W-:Y:S01]  /*8b00*/  R2UR UR10, R20 ;  /* 0x00000000140a72ca */ /* 0x000fe200000e0000 */
[----:B------:R-:W-:Y:S01]  /*8b10*/  UMOV UR6, 0x0 ;  /* 0x0000000000067882 */ /* 0x000fe20000000000 */
[----:B------:R-:W-:Y:S01]  /*8b20*/  R2UR UR12, R8 ;  /* 0x00000000080c72ca */ /* 0x000fe200000e0000 */
[----:B------:R-:W-:Y:S01]  /*8b30*/  UMOV UR7, 0x10000000 ;  /* 0x1000000000077882 */ /* 0x000fe20000000000 */
[----:B------:R-:W-:Y:S01]  /*8b40*/  R2UR UR19, R15 ;  /* 0x000000000f1372ca */ /* 0x000fe200000e0000 */
[----:B------:R-:W-:Y:S01]  /*8b50*/  VIADD R20, R20, 0x20 ;  /* 0x0000002014147836 */ /* 0x000fe20000000000 */
[----:B------:R-:W-:Y:S01]  /*8b60*/  ISETP.GT.AND P3, PT, R4, 0x1, PT ;  /* 0x000000010400780c */ /* 0x000fe20003f64270 */
[----:B------:R-:W-:Y:S01]  /*8b70*/  UIADD3 UR14, UR5, 0x180, URZ ;  /* 0x00000180050e7890 */ /* 0x000fe2000fffe03f */
[----:B------:R-:W-:Y:S01]  /*8b80*/  ISETP.NE.AND P1, PT, R6, 0xd, PT ;  /* 0x0000000d0600780c */ /* 0x000fe20003f25270 */
[----:B------:R-:W-:-:S02]  /*8b90*/  UIADD3.X UR5, URZ, UR23, URZ, UP0, !UPT ;  /* 0x000000173f057290 */ /* 0x000fc400087fe43f */
[----:B------:R-:W-:Y:S01]  /*8ba0*/  UIADD3 UR15, UR8, 0x27180, URZ ;  /* 0x00027180080f7890 */ /* 0x000fe2000fffe03f */
[----:B------:R-:W-:Y:S02]  /*8bb0*/  SEL R14, RZ, 0x1, P1 ;  /* 0x00000001ff0e7807 */ /* 0x000fe40000800000 */
[----:B------:R-:W-:Y:S01]  /*8bc0*/  UMOV UR8, UR14 ;  /* 0x0000000e00087c82 */ /* 0x000fe20008000000 */
[----:B------:R-:W-:Y:S02]  /*8bd0*/  SEL R6, R6, RZ, P1 ;  /* 0x000000ff06067207 */ /* 0x000fe40000800000 */
[----:B------:R-:W-:Y:S01]  /*8be0*/  LOP3.LUT R5, R5, R14, RZ, 0x3c, !PT ;  /* 0x0000000e05057212 */ /* 0x000fe200078e3cff */
[----:B------:R0:W-:Y:S02]  /*8bf0*/  UTMALDG.3D [UR8], [UR4], desc[UR6] ;  /* 0x00000608040075b4 */ /* 0x0001e40008011000 */
[----:B0-----:R-:W-:Y:S01]  /*8c00*/  UMOV UR8, UR15 ;  /* 0x0000000f00087c82 */ /* 0x001fe20008000000 */
[----:B------:R-:W-:-:S02]  /*8c10*/  UMOV UR11, UR19 ;  /* 0x00000013000b7c82 */ /* 0x000fc40008000000 */
[----:B------:R0:W-:Y:S02]  /*8c20*/  UTMALDG.3D [UR8], [UR24], desc[UR6] ;  /* 0x00000608180075b4 */ /* 0x0001e40008011000 */
[----:B0-----:R-:W-:Y:S05]  /*8c30*/  @P3 BRA `(.L_x_200) ;  /* 0xfffffffc00483947 */ /* 0x001fea000383ffff */
.L_x_196:
[----:B------:R-:W-:Y:S05]  /*8c40*/  BSYNC B1 ;  /* 0x0000000000017941 */ /* 0x000fea0003800000 */
.L_x_195:
[----:B------:R-:W-:Y:S01]  /*8c50*/  LOP3.LUT P3, RZ, R13, 0xff, RZ, 0xc0, !PT ;  /* 0x000000ff0dff7812 */ /* 0x000fe2000786c0ff */
[----:B------:R-:W-:Y:S01]  /*8c60*/  IMAD.IADD R12, R3, 0x1, R12 ;  /* 0x00000001030c7824 */ /* 0x000fe200078e020c */
[----:B------:R-:W-:Y:S01]  /*8c70*/  IADD3 R16, P4, R16, UR20, RZ ;  /* 0x0000001410107c10 */ /* 0x000fe2000ff9e0ff */
[----:B------:R-:W-:Y:S01]  /*8c80*/  ULDC.64 UR4, c[0x0][0x650] ;  /* 0x0001940000047ab9 */ /* 0x000fe20000000a00 */
[----:B------:R-:W-:Y:S01]  /*8c90*/  BSSY B1, `(.L_x_201) ;  /* 0x000006a000017945 */ /* 0x000fe20003800000 */
[----:B------:R-:W-:Y:S01]  /*8ca0*/  IMAD.MOV.U32 R9, RZ, RZ, -0x1 ;  /* 0xffffffffff097424 */ /* 0x000fe200078e00ff */
[----:B------:R-:W-:Y:S01]  /*8cb0*/  ISETP.GT.U32.AND P1, PT, R12, 0xc, PT ;  /* 0x0000000c0c00780c */ /* 0x000fe20003f24070 */
[----:B------:R-:W-:Y:S01]  /*8cc0*/  IMAD.MOV.U32 R8, RZ, RZ, -0x1 ;  /* 0xffffffffff087424 */ /* 0x000fe200078e00ff */
[----:B------:R-:W-:Y:S02]  /*8cd0*/  IADD3.X R17, R17, UR13, RZ, P4, !PT ;  /* 0x0000000d11117c10 */ /* 0x000fe4000a7fe4ff */
[----:B------:R-:W-:-:S02]  /*8ce0*/  ISETP.LT.U32.AND P1, PT, R3, 0xd, P1 ;  /* 0x0000000d0300780c */ /* 0x000fc40000f21070 */
[----:B------:R-:W-:Y:S01]  /*8cf0*/  PRMT R13, RZ, 0x7610, R13 ;  /* 0x00007610ff0d7816 */ /* 0x000fe2000000000d */
[----:B------:R-:W0:Y:S01]  /*8d00*/  @P3 S2R R5, SR_CgaCtaId ;  /* 0x0000000000053919 */ /* 0x000e220000008800 */
[----:B------:R-:W-:-:S04]  /*8d10*/  @P3 MOV R4, 0x400 ;  /* 0x0000040000043802 */ /* 0x000fc80000000f00 */
[----:B0-----:R-:W-:Y:S01]  /*8d20*/  @P3 LEA R6, R5, R4, 0x18 ;  /* 0x0000000405063211 */ /* 0x001fe200078ec0ff */
[----:B------:R-:W-:-:S03]  /*8d30*/  IMAD.WIDE.U32 R4, R12, 0x4ec4ec4f, RZ ;  /* 0x4ec4ec4f0c047825 */ /* 0x000fc600078e00ff */
[----:B------:R0:W-:Y:S01]  /*8d40*/  @P3 SYNCS.ARRIVE.TRANS64.A1T0 RZ, [R6+URZ+0xe8], RZ ;  /* 0x0000e8ff06ff39a7 */ /* 0x0001e2000810003f */
[----:B------:R-:W-:Y:S02]  /*8d50*/  ISETP.GE.U32.AND P3, PT, R3, 0xd, PT ;  /* 0x0000000d0300780c */ /* 0x000fe40003f66070 */
[----:B------:R-:W-:Y:S02]  /*8d60*/  SHF.R.U32.HI R7, RZ, 0x2, R5 ;  /* 0x00000002ff077819 */ /* 0x000fe40000011605 */
[----:B------:R-:W-:Y:S02]  /*8d70*/  SEL R5, RZ, 0x1, !P1 ;  /* 0x00000001ff057807 */ /* 0x000fe40004800000 */
[----:B------:R-:W-:Y:S01]  /*8d80*/  ISETP.GE.U32.AND P1, PT, R16, UR4, PT ;  /* 0x0000000410007c0c */ /* 0x000fe2000bf26070 */
[----:B------:R-:W-:Y:S01]  /*8d90*/  IMAD R12, R7, -0xd, R12 ;  /* 0xfffffff3070c7824 */ /* 0x000fe200078e020c */
[----:B------:R-:W-:Y:S02]  /*8da0*/  LOP3.LUT R0, R0, R5, RZ, 0x3c, !PT ;  /* 0x0000000500007212 */ /* 0x000fe400078e3cff */
[----:B------:R-:W-:-:S02]  /*8db0*/  ISETP.GE.U32.AND.EX P1, PT, R17, UR5, PT, P1 ;  /* 0x0000000511007c0c */ /* 0x000fc4000bf26110 */
[----:B------:R-:W-:Y:S02]  /*8dc0*/  PRMT R4, RZ, 0x7610, R4 ;  /* 0x00007610ff047816 */ /* 0x000fe40000000004 */
[----:B------:R-:W-:Y:S01]  /*8dd0*/  @P3 LOP3.LUT R0, R0, 0x1, R7, 0x78, !PT ;  /* 0x0000000100003812 */ /* 0x000fe200078e7807 */
[----:B------:R-:W-:-:S08]  /*8de0*/  IMAD.MOV.U32 R7, RZ, RZ, -0x1 ;  /* 0xffffffffff077424 */ /* 0x000fd000078e00ff */
[----:B0-----:R-:W-:Y:S05]  /*8df0*/  @P1 BRA `(.L_x_202) ;  /* 0x00000004004c1947 */ /* 0x001fea0003800000 */
[----:B------:R-:W-:Y:S01]  /*8e00*/  ULDC.64 UR4, c[0x0][0x628] ;  /* 0x00018a0000047ab9 */ /* 0x000fe20000000a00 */
[----:B------:R-:W0:Y:S01]  /*8e10*/  S2R R15, SR_CTAID.X ;  /* 0x00000000000f7919 */ /* 0x000e220000002500 */
[----:B------:R-:W-:Y:S01]  /*8e20*/  ISETP.NE.U32.AND P1, PT, RZ, UR4, PT ;  /* 0x00000004ff007c0c */ /* 0x000fe2000bf25070 */
[----:B------:R-:W-:Y:S01]  /*8e30*/  ULDC UR7, c[0x0][0x630] ;  /* 0x00018c0000077ab9 */ /* 0x000fe20000000800 */
[----:B------:R-:W-:Y:S01]  /*8e40*/  IMAD.MOV.U32 R4, RZ, RZ, R16 ;  /* 0x000000ffff047224 */ /* 0x000fe200078e0010 */
[----:B------:R-:W1:Y:S01]  /*8e50*/  S2R R14, SR_CTAID.Y ;  /* 0x00000000000e7919 */ /* 0x000e620000002600 */
[----:B------:R-:W-:Y:S01]  /*8e60*/  ISETP.NE.AND.EX P1, PT, RZ, UR5, PT, P1 ;  /* 0x00000005ff007c0c */ /* 0x000fe2000bf25310 */
[----:B------:R-:W-:-:S12]  /*8e70*/  IMAD.MOV.U32 R5, RZ, RZ, R17 ;  /* 0x000000ffff057224 */ /* 0x000fd800078e0011 */
[----:B------:R-:W-:Y:S05]  /*8e80*/  @!P1 BRA `(.L_x_203) ;  /* 0x0000000000289947 */ /* 0x000fea0003800000 */
[----:B------:R-:W-:Y:S02]  /*8e90*/  ULDC UR6, c[0x0][0x634] ;  /* 0x00018d0000067ab9 */ /* 0x000fe40000000800 */
[----:B------:R-:W-:-:S05]  /*8ea0*/  IADD3 R9, P1, R16, UR6, RZ ;  /* 0x0000000610097c10 */ /* 0x000fca000ff3e0ff */
[----:B------:R-:W-:-:S04]  /*8eb0*/  IMAD.X R21, RZ, RZ, R17, P1 ;  /* 0x000000ffff157224 */ /* 0x000fc800008e0611 */
[----:B------:R-:W-:-:S04]  /*8ec0*/  IMAD.WIDE.U32 R6, R21, UR4, RZ ;  /* 0x0000000415067c25 */ /* 0x000fc8000f8e00ff */
[----:B------:R-:W-:-:S04]  /*8ed0*/  IMAD.WIDE.U32 R6, P1, R9, UR5, R6 ;  /* 0x0000000509067c25 */ /* 0x000fc8000f820006 */
[----:B------:R-:W-:-:S04]  /*8ee0*/  IMAD.WIDE.U32 R8, R9, UR4, RZ ;  /* 0x0000000409087c25 */ /* 0x000fc8000f8e00ff */
[----:B------:R-:W-:Y:S01]  /*8ef0*/  IMAD.X R5, RZ, RZ, RZ, P1 ;  /* 0x000000ffff057224 */ /* 0x000fe200008e06ff */
[----:B------:R-:W-:Y:S01]  /*8f00*/  IADD3 RZ, P1, R9, R6, RZ ;  /* 0x0000000609ff7210 */ /* 0x000fe20007f3e0ff */
[----:B------:R-:W-:-:S04]  /*8f10*/  IMAD.MOV.U32 R4, RZ, RZ, R7 ;  /* 0x000000ffff047224 */ /* 0x000fc800078e0007 */
[----:B------:R-:W-:-:S08]  /*8f20*/  IMAD.WIDE.U32.X R4, R21, UR5, R4, P1 ;  /* 0x0000000515047c25 */ /* 0x000fd000088e0404 */
.L_x_203:
[--C-:B------:R-:W-:Y:S01]  /*8f30*/  SHF.R.U64 R8, R4, UR7, R5.reuse ;  /* 0x0000000704087c19 */ /* 0x100fe20008001205 */
[----:B------:R-:W-:Y:S01]  /*8f40*/  ULDC.64 UR4, c[0x0][0x620] ;  /* 0x0001880000047ab9 */ /* 0x000fe20000000a00 */
[----:B------:R-:W-:Y:S01]  /*8f50*/  SHF.R.U32.HI R4, RZ, UR7, R5 ;  /* 0x00000007ff047c19 */ /* 0x000fe20008011605 */
[----:B------:R-:W2:Y:S01]  /*8f60*/  LDC R24, c[0x0][0x144] ;  /* 0x00005100ff187b82 */ /* 0x000ea20000000800 */
[----:B------:R-:W-:Y:S01]  /*8f70*/  IADD3 R7, P1, RZ, -R8, RZ ;  /* 0x80000008ff077210 */ /* 0x000fe20007f3e0ff */
[----:B------:R-:W-:Y:S01]  /*8f80*/  ULDC.64 UR8, c[0x0][0x640] ;  /* 0x0001900000087ab9 */ /* 0x000fe20000000a00 */
[----:B0-----:R-:W-:Y:S01]  /*8f90*/  I2FP.F32.U32 R9, R15 ;  /* 0x0000000f00097245 */ /* 0x001fe20000201000 */
[----:B------:R-:W-:Y:S02]  /*8fa0*/  ULDC UR6, c[0x0][0x608] ;  /* 0x0001820000067ab9 */ /* 0x000fe40000000800 */
[----:B------:R-:W-:Y:S01]  /*8fb0*/  IMAD.X R4, RZ, RZ, ~R4, P1 ;  /* 0x000000ffff047224 */ /* 0x000fe200008e0e04 */
[----:B------:R-:W-:Y:S01]  /*8fc0*/  ISETP.NE.U32.AND P1, PT, RZ, UR8, PT ;  /* 0x00000008ff007c0c */ /* 0x000fe2000bf25070 */
[----:B------:R-:W0:Y:S02]  /*8fd0*/  LDC R21, c[0x0][0x148] ;  /* 0x00005200ff157b82 */ /* 0x000e240000000800 */
[----:B------:R-:W-:Y:S01]  /*8fe0*/  IMAD R6, R4, UR4, RZ ;  /* 0x0000000404067c24 */ /* 0x000fe2000f8e02ff */
[----:B------:R-:W-:Y:S01]  /*8ff0*/  ISETP.NE.AND.EX P1, PT, RZ, UR9, PT, P1 ;  /* 0x00000009ff007c0c */ /* 0x000fe2000bf25310 */
[----:B------:R-:W-:Y:S01]  /*9000*/  IMAD.WIDE.U32 R4, R7, UR4, R16 ;  /* 0x0000000407047c25 */ /* 0x000fe2000f8e0010 */
[----:B------:R-:W-:-:S03]  /*9010*/  ULDC UR4, c[0x0][0x150] ;  /* 0x0000540000047ab9 */ /* 0x000fc60000000800 */
[----:B------:R-:W-:Y:S02]  /*9020*/  IMAD R7, R7, UR5, R6 ;  /* 0x0000000507077c24 */ /* 0x000fe4000f8e0206 */
[----:B------:R-:W-:Y:S01]  /*9030*/  FMUL R6, R9, UR4 ;  /* 0x0000000409067c20 */ /* 0x000fe20008400000 */
[----:B------:R-:W-:Y:S01]  /*9040*/  ULDC UR4, c[0x0][0x618] ;  /* 0x0001860000047ab9 */ /* 0x000fe20000000800 */
[----:B------:R-:W-:Y:S01]  /*9050*/  ULDC UR5, c[0x0][0x154] ;  /* 0x0000550000057ab9 */ /* 0x000fe20000000800 */
[----:B------:R-:W-:-:S03]  /*9060*/  IMAD.IADD R5, R5, 0x1, R7 ;  /* 0x0000000105057824 */ /* 0x000fc600078e0207 */
[----:B------:R-:W3:Y:S02]  /*9070*/  F2I.U32.TRUNC.NTZ R6, R6 ;  /* 0x0000000600067305 */ /* 0x000ee4000020f000 */
[----:B------:R-:W-:Y:S02]  /*9080*/  SHF.R.U64 R9, R4, UR4, R5 ;  /* 0x0000000404097c19 */ /* 0x000fe40008001205 */
[----:B-1----:R-:W-:-:S05]  /*9090*/  I2FP.F32.U32 R4, R14 ;  /* 0x0000000e00047245 */ /* 0x002fca0000201000 */
[----:B------:R-:W-:Y:S01]  /*90a0*/  FMUL R22, R4, UR5 ;  /* 0x0000000504167c20 */ /* 0x000fe20008400000 */
[----:B------:R-:W-:Y:S01]  /*90b0*/  SHF.R.U32.HI R4, RZ, UR4, R5 ;  /* 0x00000004ff047c19 */ /* 0x000fe20008011605 */
[----:B------:R-:W-:-:S03]  /*90c0*/  ULDC UR4, c[0x0][0x658] ;  /* 0x0001960000047ab9 */ /* 0x000fc60000000800 */
[--C-:B------:R-:W-:Y:S01]  /*90d0*/  SHF.R.U64 R20, R9, UR6, R4.reuse ;  /* 0x0000000609147c19 */ /* 0x100fe20008001204 */
[----:B------:R-:W1:Y:S01]  /*90e0*/  F2I.U32.TRUNC.NTZ R22, R22 ;  /* 0x0000001600167305 */ /* 0x000e62000020f000 */
[----:B------:R-:W-:Y:S01]  /*90f0*/  SHF.R.U32.HI R5, RZ, UR6, R4 ;  /* 0x00000006ff057c19 */ /* 0x000fe20008011604 */
[----:B---3--:R-:W-:-:S03]  /*9100*/  IMAD.MOV R6, RZ, RZ, -R6 ;  /* 0x000000ffff067224 */ /* 0x008fc600078e0a06 */
[----:B------:R-:W-:Y:S01]  /*9110*/  SHF.R.U64 R18, R20, UR4, R5 ;  /* 0x0000000414127c19 */ /* 0x000fe20008001205 */
[----:B--2---:R-:W-:Y:S01]  /*9120*/  IMAD R15, R24, R6, R15 ;  /* 0x00000006180f7224 */ /* 0x004fe200078e020f */
[----:B------:R-:W-:-:S03]  /*9130*/  SHF.R.U32.HI R23, RZ, UR4, R5 ;  /* 0x00000004ff177c19 */ /* 0x000fc60008011605 */
[----:B------:R-:W-:Y:S02]  /*9140*/  IMAD.MOV.U32 R4, RZ, RZ, R18 ;  /* 0x000000ffff047224 */ /* 0x000fe400078e0012 */
[----:B------:R-:W-:Y:S01]  /*9150*/  IMAD.MOV.U32 R5, RZ, RZ, R23 ;  /* 0x000000ffff057224 */ /* 0x000fe200078e0017 */
[----:B-1----:R-:W-:Y:S06]  /*9160*/  @!P1 BRA `(.L_x_204) ;  /* 0x0000000000289947 */ /* 0x002fec0003800000 */
[----:B------:R-:W-:Y:S02]  /*9170*/  ULDC UR4, c[0x0][0x64c] ;  /* 0x0001930000047ab9 */ /* 0x000fe40000000800 */
[----:B------:R-:W-:-:S05]  /*9180*/  IADD3 R5, P1, R18, UR4, RZ ;  /* 0x0000000412057c10 */ /* 0x000fca000ff3e0ff */
[----:B------:R-:W-:-:S04]  /*9190*/  IMAD.X R23, RZ, RZ, R23, P1 ;  /* 0x000000ffff177224 */ /* 0x000fc800008e0617 */
[----:B------:R-:W-:-:S04]  /*91a0*/  IMAD.WIDE.U32 R6, R23, UR8, RZ ;  /* 0x0000000817067c25 */ /* 0x000fc8000f8e00ff */
[----:B------:R-:W-:-:S04]  /*91b0*/  IMAD.WIDE.U32 R6, P1, R5, UR9, R6 ;  /* 0x0000000905067c25 */ /* 0x000fc8000f820006 */
[----:B------:R-:W-:-:S04]  /*91c0*/  IMAD.WIDE.U32 R4, R5, UR8, RZ ;  /* 0x0000000805047c25 */ /* 0x000fc8000f8e00ff */
[----:B------:R-:W-:Y:S01]  /*91d0*/  IMAD.MOV.U32 R4, RZ, RZ, R7 ;  /* 0x000000ffff047224 */ /* 0x000fe200078e0007 */
[----:B------:R-:W-:Y:S01]  /*91e0*/  IADD3 RZ, P3, R5, R6, RZ ;  /* 0x0000000605ff7210 */ /* 0x000fe20007f7e0ff */
[----:B------:R-:W-:-:S04]  /*91f0*/  IMAD.X R5, RZ, RZ, RZ, P1 ;  /* 0x000000ffff057224 */ /* 0x000fc800008e06ff */
[----:B------:R-:W-:-:S08]  /*9200*/  IMAD.WIDE.U32.X R4, R23, UR9, R4, P3 ;  /* 0x0000000917047c25 */ /* 0x000fd000098e0404 */
.L_x_204:
[----:B------:R-:W-:Y:S01]  /*9210*/  ISETP.NE.AND P1, PT, R2, 0x1, PT ;  /* 0x000000010200780c */ /* 0x000fe20003f25270 */
[----:B------:R-:W-:Y:S01]  /*9220*/  ULDC UR4, c[0x0][0x648] ;  /* 0x0001920000047ab9 */ /* 0x000fe20000000800 */
[----:B------:R-:W-:Y:S01]  /*9230*/  LOP3.LUT R20, R20, UR17, RZ, 0xc0, !PT ;  /* 0x0000001114147c12 */ /* 0x000fe2000f8ec0ff */
[----:B------:R-:W-:Y:S01]  /*9240*/  IMAD.MOV R22, RZ, RZ, -R22 ;  /* 0x000000ffff167224 */ /* 0x000fe200078e0a16 */
[----:B------:R-:W-:Y:S01]  /*9250*/  SHF.R.U64 R5, R4, UR4, R5 ;  /* 0x0000000404057c19 */ /* 0x000fe20008001205 */
[----:B------:R-:W-:Y:S01]  /*9260*/  ULDC UR4, c[0x0][0x638] ;  /* 0x00018e0000047ab9 */ /* 0x000fe20000000800 */
[----:B------:R-:W-:Y:S01]  /*9270*/  LOP3.LUT R9, R9, UR16, RZ, 0xc0, !PT ;  /* 0x0000001009097c12 */ /* 0x000fe2000f8ec0ff */
[----:B------:R-:W-:Y:S01]  /*9280*/  ULDC UR5, c[0x0][0x610] ;  /* 0x0001840000057ab9 */ /* 0x000fe20000000800 */
[----:B------:R-:W-:Y:S02]  /*9290*/  IMAD.MOV.U32 R4, RZ, RZ, 0x1 ;  /* 0x00000001ff047424 */ /* 0x000fe400078e00ff */
[----:B------:R-:W-:-:S02]  /*92a0*/  IMAD.MOV R7, RZ, RZ, -R5 ;  /* 0x000000ffff077224 */ /* 0x000fc400078e0a05 */
[----:B------:R-:W-:Y:S02]  /*92b0*/  IMAD R20, R5, UR18, R20 ;  /* 0x0000001205147c24 */ /* 0x000fe4000f8e0214 */
[----:B0-----:R-:W-:Y:S02]  /*92c0*/  @P1 IMAD R15, R21, R22, R14 ;  /* 0x00000016150f1224 */ /* 0x001fe400078e020e */
[----:B------:R-:W-:Y:S01]  /*92d0*/  IMAD R18, R7, UR4, R18 ;  /* 0x0000000407127c24 */ /* 0x000fe2000f8e0212 */
[----:B------:R-:W-:Y:S01]  /*92e0*/  ULDC UR4, c[0x0][0x600] ;  /* 0x0001800000047ab9 */ /* 0x000fe20000000800 */
[----:B------:R-:W-:Y:S02]  /*92f0*/  IMAD R15, R20, UR5, R15 ;  /* 0x00000005140f7c24 */ /* 0x000fe4000f8e020f */
[----:B------:R-:W-:-:S05]  /*9300*/  IMAD R18, R18, UR4, R9 ;  /* 0x0000000412127c24 */ /* 0x000fca000f8e0209 */
[----:B------:R-:W-:Y:S02]  /*9310*/  SEL R9, R18, R15, !P1 ;  /* 0x0000000f12097207 */ /* 0x000fe40004800000 */
[----:B------:R-:W-:-:S07]  /*9320*/  SEL R7, R15, R18, !P1 ;  /* 0x000000120f077207 */ /* 0x000fce0004800000 */
.L_x_202:
[----:B------:R-:W-:Y:S05]  /*9330*/  BSYNC B1 ;  /* 0x0000000000017941 */ /* 0x000fea0003800000 */
.L_x_201:
[----:B------:R-:W-:-:S13]  /*9340*/  LOP3.LUT P1, RZ, R4, 0xff, RZ, 0xc0, !PT ;  /* 0x000000ff04ff7812 */ /* 0x000fda000782c0ff */
[----:B------:R-:W-:Y:S05]  /*9350*/  @P1 BRA `(.L_x_205) ;  /* 0xfffffff4004c1947 */ /* 0x000fea000383ffff */
[----:B------:R-:W-:Y:S05]  /*9360*/  BSYNC B0 ;  /* 0x0000000000007941 */ /* 0x000fea0003800000 */
.L_x_193:
[----:B------:R-:W-:-:S03]  /*9370*/  UMOV UR4, 0xffffffff ;  /* 0xffffffff00047882 */ /* 0x000fc60000000000 */
[----:B------:R-:W-:Y:S05]  /*9380*/  BRA.DIV UR4, `(.L_x_206) ;  /* 0x0000000a045c7947 */ /* 0x000fea000b800000 */
[----:B------:R-:W-:-:S13]  /*9390*/  ELECT P6, URZ, PT ;  /* 0x00000000003f782f */ /* 0x000fda00038c0000 */
.L_x_229:
[----:B------:R-:W-:Y:S04]  /*93a0*/  BSSY B0, `(.L_x_207) ;  /* 0x000007c000007945 */ /* 0x000fe80003800000 */
[----:B------:R-:W-:Y:S05]  /*93b0*/  @!P6 BRA `(.L_x_208) ;  /* 0x0000000400e8e947 */ /* 0x000fea0003800000 */
[----:B------:R-:W-:-:S04]  /*93c0*/  LOP3.LUT R19, R19, 0x2, RZ, 0xfc, !PT ;  /* 0x0000000213137812 */ /* 0x000fc800078efcff */
[----:B------:R-:W-:-:S13]  /*93d0*/  ISETP.NE.AND P0, PT, R19, 0x3, PT ;  /* 0x000000031300780c */ /* 0x000fda0003f05270 */
[----:B------:R-:W-:Y:S05]  /*93e0*/  @!P0 BRA `(.L_x_209) ;  /* 0x0000000000048947 */ /* 0x000fea0003800000 */
[----:B------:R-:W-:Y:S01]  /*93f0*/  BPT.TRAP 0x1 ;  /* 0x000000040000795c */ /* 0x000fe20000300000 */
.L_x_209:
[----:B------:R-:W0:Y:S01]  /*9400*/  S2R R3, SR_CgaCtaId ;  /* 0x0000000000037919 */ /* 0x000e220000008800 */
[----:B------:R-:W-:-:S04]  /*9410*/  MOV R2, 0x400 ;  /* 0x0000040000027802 */ /* 0x000fc80000000f00 */
[----:B0-----:R-:W-:Y:S02]  /*9420*/  LEA R3, R3, R2, 0x18 ;  /* 0x0000000203037211 */ /* 0x001fe400078ec0ff */
[----:B------:R-:W-:-:S03]  /*9430*/  SHF.L.U32 R2, R0, 0x1f, RZ ;  /* 0x0000001f00027819 */ /* 0x000fc600000006ff */
[----:B------:R-:W-:-:S04]  /*9440*/  VIADD R3, R3, 0x68 ;  /* 0x0000006803037836 */ /* 0x000fc80000000000 */
[C---:B------:R-:W-:Y:S02]  /*9450*/  IMAD R7, R12.reuse, 0x8, R3 ;  /* 0x000000080c077824 */ /* 0x040fe400078e0203 */
[----:B------:R-:W-:Y:S02]  /*9460*/  VIADD R12, R12, 0x1 ;  /* 0x000000010c0c7836 */ /* 0x000fe40000000000 */
[----:B------:R-:W0:Y:S03]  /*9470*/  SYNCS.PHASECHK.TRANS64.TRYWAIT P0, [R7+URZ], R2 ;  /* 0x00000002070075a7 */ /* 0x000e26000800017f */
[----:B------:R-:W-:-:S04]  /*9480*/  ISETP.NE.AND P1, PT, R12, 0xd, PT ;  /* 0x0000000d0c00780c */ /* 0x000fc80003f25270 */
[----:B------:R-:W-:Y:S02]  /*9490*/  SEL R5, RZ, 0x1, P1 ;  /* 0x00000001ff057807 */ /* 0x000fe40000800000 */
[----:B------:R-:W-:Y:S02]  /*94a0*/  SEL R12, R12, RZ, P1 ;  /* 0x000000ff0c0c7207 */ /* 0x000fe40000800000 */
[----:B------:R-:W-:-:S03]  /*94b0*/  LOP3.LUT R5, R0, R5, RZ, 0x3c, !PT ;  /* 0x0000000500057212 */ /* 0x000fc600078e3cff */
[----:B------:R-:W-:Y:S01]  /*94c0*/  IMAD R9, R12, 0x8, R3 ;  /* 0x000000080c097824 */ /* 0x000fe200078e0203 */
[----:B------:R-:W-:Y:S01]  /*94d0*/  SHF.L.U32 R4, R5, 0x1f, RZ ;  /* 0x0000001f05047819 */ /* 0x000fe200000006ff */
[----:B0-----:R-:W-:Y:S06]  /*94e0*/  @!P0 BRA `(.L_x_210) ;  /* 0x0000000800248947 */ /* 0x001fec0003800000 */
.L_x_230:
[----:B------:R-:W1:Y:S01]  /*94f0*/  SYNCS.PHASECHK.TRANS64.TRYWAIT P0, [R9+URZ], R4 ;  /* 0x00000004090075a7 */ /* 0x000e62000800017f */
[----:B------:R-:W-:-:S05]  /*9500*/  VIADD R0, R12, 0x1 ;  /* 0x000000010c007836 */ /* 0x000fca0000000000 */
[----:B------:R-:W-:-:S04]  /*9510*/  ISETP.NE.AND P1, PT, R0, 0xd, PT ;  /* 0x0000000d0000780c */ /* 0x000fc80003f25270 */
[----:B0-----:R-:W-:Y:S02]  /*9520*/  SEL R2, RZ, 0x1, P1 ;  /* 0x00000001ff027807 */ /* 0x001fe40000800000 */
[----:B------:R-:W-:Y:S02]  /*9530*/  SEL R0, R0, RZ, P1 ;  /* 0x000000ff00007207 */ /* 0x000fe40000800000 */
[----:B------:R-:W-:-:S03]  /*9540*/  LOP3.LUT R7, R5, R2, RZ, 0x3c, !PT ;  /* 0x0000000205077212 */ /* 0x000fc600078e3cff */
[----:B------:R-:W-:Y:S01]  /*9550*/  IMAD R6, R0, 0x8, R3 ;  /* 0x0000000800067824 */ /* 0x000fe200078e0203 */
[----:B------:R-:W-:Y:S01]  /*9560*/  SHF.L.U32 R5, R7, 0x1f, RZ ;  /* 0x0000001f07057819 */ /* 0x000fe200000006ff */
[----:B-1----:R-:W-:Y:S06]  /*9570*/  @!P0 BRA `(.L_x_211) ;  /* 0x0000000800148947 */ /* 0x002fec0003800000 */
.L_x_231:
[----:B------:R-:W1:Y:S01]  /*9580*/  SYNCS.PHASECHK.TRANS64.TRYWAIT P0, [R6+URZ], R5 ;  /* 0x00000005060075a7 */ /* 0x000e62000800017f */
[----:B------:R-:W-:-:S05]  /*9590*/  VIADD R0, R0, 0x1 ;  /* 0x0000000100007836 */ /* 0x000fca0000000000 */
[----:B------:R-:W-:-:S04]  /*95a0*/  ISETP.NE.AND P1, PT, R0, 0xd, PT ;  /* 0x0000000d0000780c */ /* 0x000fc80003f25270 */
[----:B------:R-:W-:Y:S02]  /*95b0*/  SEL R2, RZ, 0x1, P1 ;  /* 0x00000001ff027807 */ /* 0x000fe40000800000 */
[----:B------:R-:W-:Y:S02]  /*95c0*/  SEL R0, R0, RZ, P1 ;  /* 0x000000ff00007207 */ /* 0x000fe40000800000 */
[----:B------:R-:W-:-:S03]  /*95d0*/  LOP3.LUT R7, R7, R2, RZ, 0x3c, !PT ;  /* 0x0000000207077212 */ /* 0x000fc600078e3cff */
[----:B0-----:R-:W-:Y:S01]  /*95e0*/  IMAD R9, R0, 0x8, R3 ;  /* 0x0000000800097824 */ /* 0x001fe200078e0203 */
[----:B------:R-:W-:Y:S01]  /*95f0*/  SHF.L.U32 R4, R7, 0x1f, RZ ;  /* 0x0000001f07047819 */ /* 0x000fe200000006ff */
[----:B-1----:R-:W-:Y:S06]  /*9600*/  @!P0 BRA `(.L_x_212) ;  /* 0x0000000800048947 */ /* 0x002fec0003800000 */
.L_x_232:
        /* <DEDUP_REMOVED lines=9> */
.L_x_233:
        /* <DEDUP_REMOVED lines=9> */
.L_x_234:
        /* <DEDUP_REMOVED lines=9> */
.L_x_235:
        /* <DEDUP_REMOVED lines=9> */
.L_x_236:
        /* <DEDUP_REMOVED lines=9> */
.L_x_237:
        /* <DEDUP_REMOVED lines=9> */
.L_x_238:
        /* <DEDUP_REMOVED lines=9> */
.L_x_239:
        /* <DEDUP_REMOVED lines=9> */
.L_x_240:
[----:B------:R-:W1:Y:S01]  /*9a90*/  SYNCS.PHASECHK.TRANS64.TRYWAIT P0, [R9+URZ], R4 ;  /* 0x00000004090075a7 */ /* 0x000e62000800017f */
[----:B------:R-:W-:-:S05]  /*9aa0*/  VIADD R0, R0, 0x1 ;  /* 0x0000000100007836 */ /* 0x000fca0000000000 */
[----:B------:R-:W-:-:S04]  /*9ab0*/  ISETP.NE.AND P1, PT, R0, 0xd, PT ;  /* 0x0000000d0000780c */ /* 0x000fc80003f25270 */
[----:B------:R-:W-:Y:S02]  /*9ac0*/  SEL R2, RZ, 0x1, P1 ;  /* 0x00000001ff027807 */ /* 0x000fe40000800000 */
[----:B------:R-:W-:Y:S02]  /*9ad0*/  SEL R0, R0, RZ, P1 ;  /* 0x000000ff00007207 */ /* 0x000fe40000800000 */
[----:B------:R-:W-:Y:S01]  /*9ae0*/  LOP3.LUT R2, R7, R2, RZ, 0x3c, !PT ;  /* 0x0000000207027212 */ /* 0x000fe200078e3cff */
[----:B-1----:R-:W-:Y:S06]  /*9af0*/  @!P0 BRA `(.L_x_221) ;  /* 0x00000004007c8947 */ /* 0x002fec0003800000 */
.L_x_241:
[----:B------:R-:W-:Y:S01]  /*9b00*/  IMAD R3, R0, 0x8, R3 ;  /* 0x0000000800037824 */ /* 0x000fe200078e0203 */
[----:B------:R-:W-:-:S07]  /*9b10*/  SHF.L.U32 R0, R2, 0x1f, RZ ;  /* 0x0000001f02007819 */ /* 0x000fce00000006ff */
.L_x_222:
[----:B--2---:R2:W3:Y:S02]  /*9b20*/  SYNCS.PHASECHK.TRANS64.TRYWAIT P0, [R3+URZ], R0 ;  /* 0x00000000030075a7 */ /* 0x0044e4000800017f */
[----:B---3--:R-:W-:Y:S05]  /*9b30*/  @!P0 NANOSLEEP.SYNCS 0x989680 ;  /* 0x009896800000895d */ /* 0x008fea0003900000 */
[----:B------:R-:W3:Y:S02]  /*9b40*/  @!P0 SYNCS.PHASECHK.TRANS64 P0, [R3+URZ], R0 ;  /* 0x00000000030085a7 */ /* 0x000ee4000800007f */
[----:B---3--:R-:W-:Y:S05]  /*9b50*/  @!P0 BRA `(.L_x_222) ;  /* 0xfffffffc00f08947 */ /* 0x008fea000383ffff */
.L_x_208:
[----:B------:R-:W-:Y:S05]  /*9b60*/  BSYNC B0 ;  /* 0x0000000000007941 */ /* 0x000fea0003800000 */
.L_x_207:
[----:B------:R-:W-:Y:S05]  /*9b70*/  EXIT ;  /* 0x000000000000794d */ /* 0x000fea0003800000 */
.L_x_18:
[----:B---3--:R3:W4:Y:S02]  /*9b80*/  SYNCS.PHASECHK.TRANS64.TRYWAIT P1, [R3+URZ], R0 ;  /* 0x00000000030075a7 */ /* 0x008724000802017f */
[----:B----4-:R-:W-:Y:S05]  /*9b90*/  @!P1 NANOSLEEP.SYNCS 0x989680 ;  /* 0x009896800000995d */ /* 0x010fea0003900000 */
[----:B------:R-:W4:Y:S02]  /*9ba0*/  @!P1 SYNCS.PHASECHK.TRANS64 P1, [R3+URZ], R0 ;  /* 0x00000000030095a7 */ /* 0x000f24000802007f */
[----:B----4-:R-:W-:Y:S05]  /*9bb0*/  @!P1 BRA `(.L_x_18) ;  /* 0xfffffffc00f09947 */ /* 0x010fea000383ffff */
[----:B------:R-:W-:Y:S05]  /*9bc0*/  BRA `(.L_x_17) ;  /* 0xffffff7400e47947 */ /* 0x000fea000383ffff */
.L_x_23:
[----:B-1----:R-:W-:-:S04]  /*9bd0*/  IMAD.U32 R5, RZ, RZ, UR8 ;  /* 0x00000008ff057e24 */ /* 0x002fc8000f8e00ff */
[----:B------:R1:W2:Y:S03]  /*9be0*/  SYNCS.PHASECHK.TRANS64.TRYWAIT P1, [R5+URZ], R4 ;  /* 0x00000004050075a7 */ /* 0x0002a6000802017f */
[----:B--2---:R-:W-:Y:S05]  /*9bf0*/  @!P1 NANOSLEEP.SYNCS 0x989680 ;  /* 0x009896800000995d */ /* 0x004fea0003900000 */
[----:B------:R-:W2:Y:S02]  /*9c00*/  @!P1 SYNCS.PHASECHK.TRANS64 P1, [R5+URZ], R4 ;  /* 0x00000004050095a7 */ /* 0x000ea4000802007f */
[----:B--2---:R-:W-:Y:S05]  /*9c10*/  @!P1 BRA `(.L_x_23) ;  /* 0xfffffffc00ec9947 */ /* 0x004fea000383ffff */
[----:B------:R-:W-:Y:S05]  /*9c20*/  BRA `(.L_x_22) ;  /* 0xffffff8000307947 */ /* 0x000fea000383ffff */
.L_x_194:
[----:B------:R-:W-:Y:S01]  /*9c30*/  BSSY B1, `(.L_x_223) ;  /* 0x0000006000017945 */ /* 0x000fe20003800000 */
[----:B------:R-:W-:-:S07]  /*9c40*/  IMAD.MOV.U32 R15, RZ, RZ, -0x1 ;  /* 0xffffffffff0f7424 */ /* 0x000fce00078e00ff */
[----:B------:R-:W-:Y:S05]  /*9c50*/  WARPSYNC.COLLECTIVE R15, `(.L_x_224) ;  /* 0x000000000f0c7348 */ /* 0x000fea0003c00000 */
[----:B------:R-:W-:Y:S02]  /*9c60*/  ELECT P6, UR62, PT ;  /* 0x00000000003e782f */ /* 0x000fe400038c0000 */
[----:B------:R-:W-:Y:S01]  /*9c70*/  MOV R14, UR62 ;  /* 0x0000003e000e7c02 */ /* 0x000fe20008000f00 */
[----:B------:R-:W-:Y:S10]  /*9c80*/  ENDCOLLECTIVE ;  /* 0x000000000000791b */ /* 0x000ff40003800000 */
.L_x_224:
[----:B------:R-:W-:Y:S05]  /*9c90*/  BSYNC B1 ;  /* 0x0000000000017941 */ /* 0x000fea0003800000 */
.L_x_223:
[----:B------:R-:W-:Y:S05]  /*9ca0*/  BRA `(.L_x_225) ;  /* 0xffffffec00047947 */ /* 0x000fea000383ffff */
.L_x_197:
[----:B0-----:R0:W1:Y:S02]  /*9cb0*/  SYNCS.PHASECHK.TRANS64.TRYWAIT P1, [R14+URZ+0x68], R7 ;  /* 0x000068070e0075a7 */ /* 0x001064000802017f */
[----:B-1----:R-:W-:Y:S05]  /*9cc0*/  @!P1 NANOSLEEP.SYNCS 0x989680 ;  /* 0x009896800000995d */ /* 0x002fea0003900000 */
[----:B------:R-:W1:Y:S02]  /*9cd0*/  @!P1 SYNCS.PHASECHK.TRANS64 P1, [R14+URZ+0x68], R7 ;  /* 0x000068070e0095a7 */ /* 0x000e64000802007f */
[----:B-1----:R-:W-:Y:S05]  /*9ce0*/  @!P1 BRA `(.L_x_197) ;  /* 0xfffffffc00f09947 */ /* 0x002fea000383ffff */
[----:B------:R-:W-:Y:S05]  /*9cf0*/  BRA `(.L_x_226) ;  /* 0xffffffec00387947 */ /* 0x000fea000383ffff */
.L_x_206:
[----:B------:R-:W-:Y:S01]  /*9d00*/  BSSY B0, `(.L_x_227) ;  /* 0x0000006000007945 */ /* 0x000fe20003800000 */
[----:B------:R-:W-:-:S07]  /*9d10*/  IMAD.MOV.U32 R15, RZ, RZ, -0x1 ;  /* 0xffffffffff0f7424 */ /* 0x000fce00078e00ff */
[----:B------:R-:W-:Y:S05]  /*9d20*/  WARPSYNC.COLLECTIVE R15, `(.L_x_228) ;  /* 0x000000000f0c7348 */ /* 0x000fea0003c00000 */
[----:B------:R-:W-:Y:S02]  /*9d30*/  ELECT P6, UR62, PT ;  /* 0x00000000003e782f */ /* 0x000fe400038c0000 */
[----:B------:R-:W-:Y:S01]  /*9d40*/  MOV R14, UR62 ;  /* 0x0000003e000e7c02 */ /* 0x000fe20008000f00 */
[----:B------:R-:W-:Y:S10]  /*9d50*/  ENDCOLLECTIVE ;  /* 0x000000000000791b */ /* 0x000ff40003800000 */
.L_x_228:
[----:B------:R-:W-:Y:S05]  /*9d60*/  BSYNC B0 ;  /* 0x0000000000007941 */ /* 0x000fea0003800000 */
.L_x_227:
[----:B------:R-:W-:Y:S05]  /*9d70*/  BRA `(.L_x_229) ;  /* 0xfffffff400887947 */ /* 0x000fea000383ffff */
.L_x_210:
[----:B0-----:R0:W1:Y:S02]  /*9d80*/  SYNCS.PHASECHK.TRANS64.TRYWAIT P0, [R7+URZ], R2 ;  /* 0x00000002070075a7 */ /* 0x001064000800017f */
[----:B-1----:R-:W-:Y:S05]  /*9d90*/  @!P0 NANOSLEEP.SYNCS 0x989680 ;  /* 0x009896800000895d */ /* 0x002fea0003900000 */
[----:B------:R-:W1:Y:S02]  /*9da0*/  @!P0 SYNCS.PHASECHK.TRANS64 P0, [R7+URZ], R2 ;  /* 0x00000002070085a7 */ /* 0x000e64000800007f */
[----:B-1----:R-:W-:Y:S05]  /*9db0*/  @!P0 BRA `(.L_x_210) ;  /* 0xfffffffc00f08947 */ /* 0x002fea000383ffff */
[----:B------:R-:W-:Y:S05]  /*9dc0*/  BRA `(.L_x_230) ;  /* 0xfffffff400c87947 */ /* 0x000fea000383ffff */
.L_x_211:
[----:B0-----:R0:W1:Y:S02]  /*9dd0*/  SYNCS.PHASECHK.TRANS64.TRYWAIT P0, [R9+URZ], R4 ;  /* 0x00000004090075a7 */ /* 0x001064000800017f */
[----:B-1----:R-:W-:Y:S05]  /*9de0*/  @!P0 NANOSLEEP.SYNCS 0x989680 ;  /* 0x009896800000895d */ /* 0x002fea0003900000 */
[----:B------:R-:W1:Y:S02]  /*9df0*/  @!P0 SYNCS.PHASECHK.TRANS64 P0, [R9+URZ], R4 ;  /* 0x00000004090085a7 */ /* 0x000e64000800007f */
[----:B-1----:R-:W-:Y:S05]  /*9e00*/  @!P0 BRA `(.L_x_211) ;  /* 0xfffffffc00f08947 */ /* 0x002fea000383ffff */
[----:B------:R-:W-:Y:S05]  /*9e10*/  BRA `(.L_x_231) ;  /* 0xfffffff400d87947 */ /* 0x000fea000383ffff */
.L_x_212:
[----:B0-----:R0:W1:Y:S02]  /*9e20*/  SYNCS.PHASECHK.TRANS64.TRYWAIT P0, [R6+URZ], R5 ;  /* 0x00000005060075a7 */ /* 0x001064000800017f */
[----:B-1----:R-:W-:Y:S05]  /*9e30*/  @!P0 NANOSLEEP.SYNCS 0x989680 ;  /* 0x009896800000895d */ /* 0x002fea0003900000 */
[----:B------:R-:W1:Y:S02]  /*9e40*/  @!P0 SYNCS.PHASECHK.TRANS64 P0, [R6+URZ], R5 ;  /* 0x00000005060085a7 */ /* 0x000e64000800007f */
[----:B-1----:R-:W-:Y:S05]  /*9e50*/  @!P0 BRA `(.L_x_212) ;  /* 0xfffffffc00f08947 */ /* 0x002fea000383ffff */
[----:B------:R-:W-:Y:S05]  /*9e60*/  BRA `(.L_x_232) ;  /* 0xfffffff400e87947 */ /* 0x000fea000383ffff */
.L_x_213:
[----:B0-----:R0:W1:Y:S02]  /*9e70*/  SYNCS.PHASECHK.TRANS64.TRYWAIT P0, [R9+URZ], R4 ;  /* 0x00000004090075a7 */ /* 0x001064000800017f */
[----:B-1----:R-:W-:Y:S05]  /*9e80*/  @!P0 NANOSLEEP.SYNCS 0x989680 ;  /* 0x009896800000895d */ /* 0x002fea0003900000 */
[----:B------:R-:W1:Y:S02]  /*9e90*/  @!P0 SYNCS.PHASECHK.TRANS64 P0, [R9+URZ], R4 ;  /* 0x00000004090085a7 */ /* 0x000e64000800007f */
[----:B-1----:R-:W-:Y:S05]  /*9ea0*/  @!P0 BRA `(.L_x_213) ;  /* 0xfffffffc00f08947 */ /* 0x002fea000383ffff */
[----:B------:R-:W-:Y:S05]  /*9eb0*/  BRA `(.L_x_233) ;  /* 0xfffffff400f87947 */ /* 0x000fea000383ffff */
.L_x_214:
[----:B0-----:R0:W1:Y:S02]  /*9ec0*/  SYNCS.PHASECHK.TRANS64.TRYWAIT P0, [R6+URZ], R5 ;  /* 0x00000005060075a7 */ /* 0x001064000800017f */
[----:B-1----:R-:W-:Y:S05]  /*9ed0*/  @!P0 NANOSLEEP.SYNCS 0x989680 ;  /* 0x009896800000895d */ /* 0x002fea0003900000 */
[----:B------:R-:W1:Y:S02]  /*9ee0*/  @!P0 SYNCS.PHASECHK.TRANS64 P0, [R6+URZ], R5 ;  /* 0x00000005060085a7 */ /* 0x000e64000800007f */
[----:B-1----:R-:W-:Y:S05]  /*9ef0*/  @!P0 BRA `(.L_x_214) ;  /* 0xfffffffc00f08947 */ /* 0x002fea000383ffff */
[----:B------:R-:W-:Y:S05]  /*9f00*/  BRA `(.L_x_234) ;  /* 0xfffffff800087947 */ /* 0x000fea000383ffff */
.L_x_215:
[----:B0-----:R0:W1:Y:S02]  /*9f10*/  SYNCS.PHASECHK.TRANS64.TRYWAIT P0, [R9+URZ], R4 ;  /* 0x00000004090075a7 */ /* 0x001064000800017f */
[----:B-1----:R-:W-:Y:S05]  /*9f20*/  @!P0 NANOSLEEP.SYNCS 0x989680 ;  /* 0x009896800000895d */ /* 0x002fea0003900000 */
[----:B------:R-:W1:Y:S02]  /*9f30*/  @!P0 SYNCS.PHASECHK.TRANS64 P0, [R9+URZ], R4 ;  /* 0x00000004090085a7 */ /* 0x000e64000800007f */
[----:B-1----:R-:W-:Y:S05]  /*9f40*/  @!P0 BRA `(.L_x_215) ;  /* 0xfffffffc00f08947 */ /* 0x002fea000383ffff */
[----:B------:R-:W-:Y:S05]  /*9f50*/  BRA `(.L_x_235) ;  /* 0xfffffff800187947 */ /* 0x000fea000383ffff */
.L_x_216:
[----:B0-----:R0:W1:Y:S02]  /*9f60*/  SYNCS.PHASECHK.TRANS64.TRYWAIT P0, [R6+URZ], R5 ;  /* 0x00000005060075a7 */ /* 0x001064000800017f */
[----:B-1----:R-:W-:Y:S05]  /*9f70*/  @!P0 NANOSLEEP.SYNCS 0x989680 ;  /* 0x009896800000895d */ /* 0x002fea0003900000 */
[----:B------:R-:W1:Y:S02]  /*9f80*/  @!P0 SYNCS.PHASECHK.TRANS64 P0, [R6+URZ], R5 ;  /* 0x00000005060085a7 */ /* 0x000e64000800007f */
[----:B-1----:R-:W-:Y:S05]  /*9f90*/  @!P0 BRA `(.L_x_216) ;  /* 0xfffffffc00f08947 */ /* 0x002fea000383ffff */
[----:B------:R-:W-:Y:S05]  /*9fa0*/  BRA `(.L_x_236) ;  /* 0xfffffff800287947 */ /* 0x000fea000383ffff */
.L_x_217:
[----:B0-----:R0:W1:Y:S02]  /*9fb0*/  SYNCS.PHASECHK.TRANS64.TRYWAIT P0, [R9+URZ], R4 ;  /* 0x00000004090075a7 */ /* 0x001064000800017f */
[----:B-1----:R-:W-:Y:S05]  /*9fc0*/  @!P0 NANOSLEEP.SYNCS 0x989680 ;  /* 0x009896800000895d */ /* 0x002fea0003900000 */
[----:B------:R-:W1:Y:S02]  /*9fd0*/  @!P0 SYNCS.PHASECHK.TRANS64 P0, [R9+URZ], R4 ;  /* 0x00000004090085a7 */ /* 0x000e64000800007f */
[----:B-1----:R-:W-:Y:S05]  /*9fe0*/  @!P0 BRA `(.L_x_217) ;  /* 0xfffffffc00f08947 */ /* 0x002fea000383ffff */
[----:B------:R-:W-:Y:S05]  /*9ff0*/  BRA `(.L_x_237) ;  /* 0xfffffff800387947 */ /* 0x000fea000383ffff */
.L_x_218:
[----:B0-----:R0:W1:Y:S02]  /*a000*/  SYNCS.PHASECHK.TRANS64.TRYWAIT P0, [R6+URZ], R5 ;  /* 0x00000005060075a7 */ /* 0x001064000800017f */
[----:B-1----:R-:W-:Y:S05]  /*a010*/  @!P0 NANOSLEEP.SYNCS 0x989680 ;  /* 0x009896800000895d */ /* 0x002fea0003900000 */
[----:B------:R-:W1:Y:S02]  /*a020*/  @!P0 SYNCS.PHASECHK.TRANS64 P0, [R6+URZ], R5 ;  /* 0x00000005060085a7 */ /* 0x000e64000800007f */
[----:B-1----:R-:W-:Y:S05]  /*a030*/  @!P0 BRA `(.L_x_218) ;  /* 0xfffffffc00f08947 */ /* 0x002fea000383ffff */
[----:B------:R-:W-:Y:S05]  /*a040*/  BRA `(.L_x_238) ;  /* 0xfffffff800487947 */ /* 0x000fea000383ffff */
.L_x_219:
[----:B0-----:R0:W1:Y:S02]  /*a050*/  SYNCS.PHASECHK.TRANS64.TRYWAIT P0, [R9+URZ], R4 ;  /* 0x00000004090075a7 */ /* 0x001064000800017f */
[----:B-1----:R-:W-:Y:S05]  /*a060*/  @!P0 NANOSLEEP.SYNCS 0x989680 ;  /* 0x009896800000895d */ /* 0x002fea0003900000 */
[----:B------:R-:W1:Y:S02]  /*a070*/  @!P0 SYNCS.PHASECHK.TRANS64 P0, [R9+URZ], R4 ;  /* 0x00000004090085a7 */ /* 0x000e64000800007f */
[----:B-1----:R-:W-:Y:S05]  /*a080*/  @!P0 BRA `(.L_x_219) ;  /* 0xfffffffc00f08947 */ /* 0x002fea000383ffff */
[----:B------:R-:W-:Y:S05]  /*a090*/  BRA `(.L_x_239) ;  /* 0xfffffff800587947 */ /* 0x000fea000383ffff */
.L_x_220:
[----:B0-----:R0:W1:Y:S02]  /*a0a0*/  SYNCS.PHASECHK.TRANS64.TRYWAIT P0, [R6+URZ], R5 ;  /* 0x00000005060075a7 */ /* 0x001064000800017f */
[----:B-1----:R-:W-:Y:S05]  /*a0b0*/  @!P0 NANOSLEEP.SYNCS 0x989680 ;  /* 0x009896800000895d */ /* 0x002fea0003900000 */
[----:B------:R-:W1:Y:S02]  /*a0c0*/  @!P0 SYNCS.PHASECHK.TRANS64 P0, [R6+URZ], R5 ;  /* 0x00000005060085a7 */ /* 0x000e64000800007f */
[----:B-1----:R-:W-:Y:S05]  /*a0d0*/  @!P0 BRA `(.L_x_220) ;  /* 0xfffffffc00f08947 */ /* 0x002fea000383ffff */
[----:B------:R-:W-:Y:S05]  /*a0e0*/  BRA `(.L_x_240) ;  /* 0xfffffff800687947 */ /* 0x000fea000383ffff */
.L_x_221:
[----:B-1----:R1:W2:Y:S02]  /*a0f0*/  SYNCS.PHASECHK.TRANS64.TRYWAIT P0, [R9+URZ], R4 ;  /* 0x00000004090075a7 */ /* 0x0022a4000800017f */
[----:B--2---:R-:W-:Y:S05]  /*a100*/  @!P0 NANOSLEEP.SYNCS 0x989680 ;  /* 0x009896800000895d */ /* 0x004fea0003900000 */
[----:B------:R-:W2:Y:S02]  /*a110*/  @!P0 SYNCS.PHASECHK.TRANS64 P0, [R9+URZ], R4 ;  /* 0x00000004090085a7 */ /* 0x000ea4000800007f */
[----:B--2---:R-:W-:Y:S05]  /*a120*/  @!P0 BRA `(.L_x_221) ;  /* 0xfffffffc00f08947 */ /* 0x004fea000383ffff */
[----:B------:R-:W-:Y:S05]  /*a130*/  BRA `(.L_x_241) ;  /* 0xfffffff800707947 */ /* 0x000fea000383ffff */
.L_x_242:
[----:B------:R-:W-:-:S00]  /*a140*/  BRA `(.L_x_242) ;  /* 0xfffffffc00fc7947 */ /* 0x000fc0000383ffff */
[----:B------:R-:W-:-:S00]  /*a150*/  NOP ;  /* 0x0000000000007918 */ /* 0x000fc00000000000 */
        /* <DEDUP_REMOVED lines=10> */
.L_x_243:


//--------------------- .nv.global.init           --------------------------
	.section	.nv.global.init,"aw",@progbits
.nv.global.init:
	.type		$str$22,@object
	.size		$str$22,($str$23 - $str$22)
$str$22:
        /*0000*/ 	.byte	0x6b, 0x5f, 0x74, 0x69, 0x6c, 0x65, 0x5f, 0x63, 0x6f, 0x75, 0x6e, 0x74, 0x20, 0x3e, 0x3d, 0x20
        /*0010*/ 	.byte	0x31, 0x00
	.type		$str$23,@object
	.size		$str$23,(__unnamed_1 - $str$23)
$str$23:
        /*0012*/ 	.byte	0x2f, 0x74, 0x6d, 0x70, 0x2f, 0x63, 0x75, 0x74, 0x6c, 0x61, 0x73, 0x73, 0x5f, 0x73, 0x77, 0x65
        /*0022*/ 	.byte	0x65, 0x70, 0x5f, 0x73, 0x72, 0x63, 0x2f, 0x69, 0x6e, 0x63, 0x6c, 0x75, 0x64, 0x65, 0x2f, 0x63
        /*0032*/ 	.byte	0x75, 0x74, 0x6c, 0x61, 0x73, 0x73, 0x2f, 0x67, 0x65, 0x6d, 0x6d, 0x2f, 0x63, 0x6f, 0x6c, 0x6c
        /*0042*/ 	.byte	0x65, 0x63, 0x74, 0x69, 0x76, 0x65, 0x2f, 0x73, 0x6d, 0x39, 0x30, 0x5f, 0x6d, 0x6d, 0x61, 0x5f
        /*0052*/ 	.byte	0x74, 0x6d, 0x61, 0x5f, 0x67, 0x6d, 0x6d, 0x61, 0x5f, 0x73, 0x73, 0x5f, 0x77, 0x61, 0x72, 0x70
        /*0062*/ 	.byte	0x73, 0x70, 0x65, 0x63, 0x69, 0x61, 0x6c, 0x69, 0x7a, 0x65, 0x64, 0x2e, 0x68, 0x70, 0x70, 0x00
	.type		__unnamed_1,@object
	.size		__unnamed_1,(.L_0 - __unnamed_1)
__unnamed_1:
        /*0072*/ 	.byte	0x76, 0x6f, 0x69, 0x64, 0x20, 0x63, 0x75, 0x74, 0x6c, 0x61, 0x73, 0x73, 0x3a, 0x3a, 0x67, 0x65
        /* <DEDUP_REMOVED lines=179> */
        /*0bb2*/ 	.byte	0x69, 0x64, 0x65, 0x6e, 0x74, 0x69, 0x74, 0x79, 0x5d, 0x00
.L_0:


//--------------------- .nv.shared._ZN7cutlass13device_kernelINS_4gemm6kernel13GemmUniversalIN4cute5tupleIJiiiiEEENS1_10collective13CollectiveMmaINS1_34MainloopSm90TmaGmmaWarpSpecializedILi13ENS5_IJNS4_1CILi1EEESB_SB_EEENS1_35KernelTmaWarpSpecializedCooperativeEEENS5_IJNSA_ILi192EEENSA_ILi80EEENSA_ILi32EEEEEENS_6half_tENS5_IJlSB_lEEESJ_SK_NS4_8TiledMMAINS4_8MMA_AtomIJNS4_4SM904GMMA25MMA_64x16x16_F32F16F16_SSILNSO_5MajorE0ELSQ_0ELNSO_7ScaleInE1ELSR_1EEEEEENS4_6LayoutINS5_IJNSA_ILi2EEESB_SB_EEENS5_IJSB_NSA_ILi0EEESX_EEEEENS5_IJNS4_10UnderscoreES10_S10_EEEEENS4_13SM90_TMA_LOADENS4_14ComposedLayoutINS4_7SwizzleILi2ELi4ELi3EEENS4_18smem_ptr_flag_bitsILi16EEENSU_INS5_IJNSA_ILi8EEESH_EEENS5_IJSH_SB_EEEEEEEvNS4_8identityES13_S1D_vS1E_EENS_8epilogue10collective6detail29Sm90TmaWarpSpecializedAdapterINS1H_15DefaultEpilogueISJ_SK_SK_NS1G_6thread17LinearCombinationISJ_Li1EffLNS1L_9ScaleType4KindE0ELNS_15FloatRoundStyleE2ESJ_EENS1_15EpilogueDefaultEEEEEvvEEEEvNT_6ParamsE --------------------------
	.section	.nv.shared._ZN7cutlass13device_kernelINS_4gemm6kernel13GemmUniversalIN4cute5tupleIJiiiiEEENS1_10collective13CollectiveMmaINS1_34MainloopSm90TmaGmmaWarpSpecializedILi13ENS5_IJNS4_1CILi1EEESB_SB_EEENS1_35KernelTmaWarpSpecializedCooperativeEEENS5_IJNSA_ILi192EEENSA_ILi80EEENSA_ILi32EEEEEENS_6half_tENS5_IJlSB_lEEESJ_SK_NS4_8TiledMMAINS4_8MMA_AtomIJNS4_4SM904GMMA25MMA_64x16x16_F32F16F16_SSILNSO_5MajorE0ELSQ_0ELNSO_7ScaleInE1ELSR_1EEEEEENS4_6LayoutINS5_IJNSA_ILi2EEESB_SB_EEENS5_IJSB_NSA_ILi0EEESX_EEEEENS5_IJNS4_10UnderscoreES10_S10_EEEEENS4_13SM90_TMA_LOADENS4_14ComposedLayoutINS4_7SwizzleILi2ELi4ELi3EEENS4_18smem_ptr_flag_bitsILi16EEENSU_INS5_IJNSA_ILi8EEESH_EEENS5_IJSH_SB_EEEEEEEvNS4_8identityES13_S1D_vS1E_EENS_8epilogue10collective6detail29Sm90TmaWarpSpecializedAdapterINS1H_15DefaultEpilogueISJ_SK_SK_NS1G_6thread17LinearCombinationISJ_Li1EffLNS1L_9ScaleType4KindE0ELNS_15FloatRoundStyleE2ESJ_EENS1_15EpilogueDefaultEEEEEvvEEEEvNT_6ParamsE,"aw",@nobits
	.sectionflags	@""
	.align	16
	.zero		1024


//--------------------- .nv.shared.reserved.0     --------------------------
	.section	.nv.shared.reserved.0,"aw",@nobits
	.weak		__nv_reservedSMEM_offset_0_alias
	.size		__nv_reservedSMEM_offset_0_alias, 0, 0
	.other		__nv_reservedSMEM_offset_0_alias,@"STO_CUDA_RESERVED_SHARED STV_DEFAULT"
__nv_reservedSMEM_offset_0_alias:
	.zero		0


//--------------------- .nv.global                --------------------------
	.section	.nv.global,"aw",@nobits
.nv.global:
	.type		_ZN40_INTERNAL_e7f50f7f_4_k_cu_9c6635c0_144134cute1_E,@object
	.size		_ZN40_INTERNAL_e7f50f7f_4_k_cu_9c6635c0_144134cute1_E,(_ZN40_INTERNAL_e7f50f7f_4_k_cu_9c6635c0_144134cuda3std3__45__cpo6cbeginE - _ZN40_INTERNAL_e7f50f7f_4_k_cu_9c6635c0_144134cute1_E)
_ZN40_INTERNAL_e7f50f7f_4_k_cu_9c6635c0_144134cute1_E:
	.zero		1
	.type		_ZN40_INTERNAL_e7f50f7f_4_k_cu_9c6635c0_144134cuda3std3__45__cpo6cbeginE,@object
	.size		_ZN40_INTERNAL_e7f50f7f_4_k_cu_9c6635c0_144134cuda3std3__45__cpo6cbeginE,(_ZN40_INTERNAL_e7f50f7f_4_k_cu_9c6635c0_144134cuda3std3__48in_placeE - _ZN40_INTERNAL_e7f50f7f_4_k_cu_9c6635c0_144134cuda3std3__45__cpo6cbeginE)
_ZN40_INTERNAL_e7f50f7f_4_k_cu_9c6635c0_144134cuda3std3__45__cpo6cbeginE:
	.zero		1
	.type		_ZN40_INTERNAL_e7f50f7f_4_k_cu_9c6635c0_144134cuda3std3__48in_placeE,@object
	.size		_ZN40_INTERNAL_e7f50f7f_4_k_cu_9c6635c0_144134cuda3std3__48in_placeE,(_ZN40_INTERNAL_e7f50f7f_4_k_cu_9c6635c0_144134cuda3std6ranges3__45__cpo9iter_moveE - _ZN40_INTERNAL_e7f50f7f_4_k_cu_9c6635c0_144134cuda3std3__48in_placeE)
_ZN40_INTERNAL_e7f50f7f_4_k_cu_9c6635c0_144134cuda3std3__48in_placeE:
	.zero		1
	.type		_ZN40_INTERNAL_e7f50f7f_4_k_cu_9c6635c0_144134cuda3std6ranges3__45__cpo9iter_moveE,@object
	.size		_ZN40_INTERNAL_e7f50f7f_4_k_cu_9c6635c0_144134cuda3std6ranges3__45__cpo9iter_moveE,(_ZN40_INTERNAL_e7f50f7f_4_k_cu_9c6635c0_144134cuda3std3__45__cpo5beginE - _ZN40_INTERNAL_e7f50f7f_4_k_cu_9c6635c0_144134cuda3std6ranges3__45__cpo9iter_moveE)
_ZN40_INTERNAL_e7f50f7f_4_k_cu_9c6635c0_144134cuda3std6ranges3__45__cpo9iter_moveE:
	.zero		1
	.type		_ZN40_INTERNAL_e7f50f7f_4_k_cu_9c6635c0_144134cuda3std3__45__cpo5beginE,@object
	.size		_ZN40_INTERNAL_e7f50f7f_4_k_cu_9c6635c0_144134cuda3std3__45__cpo5beginE,(_ZN40_INTERNAL_e7f50f7f_4_k_cu_9c6635c0_144134cuda3std3__442_GLOBAL__N__e7f50f7f_4_k_cu_9c6635c0_144136ignoreE - _ZN40_INTERNAL_e7f50f7f_4_k_cu_9c6635c0_144134cuda3std3__45__cpo5beginE)
_ZN40_INTERNAL_e7f50f7f_4_k_cu_9c6635c0_144134cuda3std3__45__cpo5beginE:
	.zero		1
	.type		_ZN40_INTERNAL_e7f50f7f_4_k_cu_9c6635c0_144134cuda3std3__442_GLOBAL__N__e7f50f7f_4_k_cu_9c6635c0_144136ignoreE,@object
	.size		_ZN40_INTERNAL_e7f50f7f_4_k_cu_9c6635c0_144134cuda3std3__442_GLOBAL__N__e7f50f7f_4_k_cu_9c6635c0_144136ignoreE,(_ZN40_INTERNAL_e7f50f7f_4_k_cu_9c6635c0_144134cute7productE - _ZN40_INTERNAL_e7f50f7f_4_k_cu_9c6635c0_144134cuda3std3__442_GLOBAL__N__e7f50f7f_4_k_cu_9c6635c0_144136ignoreE)
_ZN40_INTERNAL_e7f50f7f_4_k_cu_9c6635c0_144134cuda3std3__442_GLOBAL__N__e7f50f7f_4_k_cu_9c6635c0_144136ignoreE:
	.zero		1
	.type		_ZN40_INTERNAL_e7f50f7f_4_k_cu_9c6635c0_144134cute7productE,@object
	.size		_ZN40_INTERNAL_e7f50f7f_4_k_cu_9c6635c0_144134cute7productE,(_ZN40_INTERNAL_e7f50f7f_4_k_cu_9c6635c0_144134cuda3std3__45__cpo3endE - _ZN40_INTERNAL_e7f50f7f_4_k_cu_9c6635c0_144134cute7productE)
_ZN40_INTERNAL_e7f50f7f_4_k_cu_9c6635c0_144134cute7productE:
	.zero		1
	.type		_ZN40_INTERNAL_e7f50f7f_4_k_cu_9c6635c0_144134cuda3std3__45__cpo3endE,@object
	.size		_ZN40_INTERNAL_e7f50f7f_4_k_cu_9c6635c0_144134cuda3std3__45__cpo3endE,(_ZN40_INTERNAL_e7f50f7f_4_k_cu_9c6635c0_144134cuda3std3__419piecewise_constructE - _ZN40_INTERNAL_e7f50f7f_4_k_cu_9c6635c0_144134cuda3std3__45__cpo3endE)
_ZN40_INTERNAL_e7f50f7f_4_k_cu_9c6635c0_144134cuda3std3__45__cpo3endE:
	.zero		1
	.type		_ZN40_INTERNAL_e7f50f7f_4_k_cu_9c6635c0_144134cuda3std3__419piecewise_constructE,@object
	.size		_ZN40_INTERNAL_e7f50f7f_4_k_cu_9c6635c0_144134cuda3std3__419piecewise_constructE,(_ZN40_INTERNAL_e7f50f7f_4_k_cu_9c6635c0_144134cuda3std3__45__cpo4cendE - _ZN40_INTERNAL_e7f50f7f_4_k_cu_9c6635c0_144134cuda3std3__419piecewise_constructE)
_ZN40_INTERNAL_e7f50f7f_4_k_cu_9c6635c0_144134cuda3std3__419piecewise_constructE:
	.zero		1
	.type		_ZN40_INTERNAL_e7f50f7f_4_k_cu_9c6635c0_144134cuda3std3__45__cpo4cendE,@object
	.size		_ZN40_INTERNAL_e7f50f7f_4_k_cu_9c6635c0_144134cuda3std3__45__cpo4cendE,(_ZN40_INTERNAL_e7f50f7f_4_k_cu_9c6635c0_144134cuda3std6ranges3__45__cpo4swapE - _ZN40_INTERNAL_e7f50f7f_4_k_cu_9c6635c0_144134cuda3std3__45__cpo4cendE)
_ZN40_INTERNAL_e7f50f7f_4_k_cu_9c6635c0_144134cuda3std3__45__cpo4cendE:
	.zero		1
	.type		_ZN40_INTERNAL_e7f50f7f_4_k_cu_9c6635c0_144134cuda3std6ranges3__45__cpo4swapE,@object
	.size		_ZN40_INTERNAL_e7f50f7f_4_k_cu_9c6635c0_144134cuda3std6ranges3__45__cpo4swapE,(.L_8 - _ZN40_INTERNAL_e7f50f7f_4_k_cu_9c6635c0_144134cuda3std6ranges3__45__cpo4swapE)
_ZN40_INTERNAL_e7f50f7f_4_k_cu_9c6635c0_144134cuda3std6ranges3__45__cpo4swapE:
	.zero		1
.L_8:


//--------------------- .nv.constant0._ZN7cutlass13device_kernelINS_4gemm6kernel13GemmUniversalIN4cute5tupleIJiiiiEEENS1_10collective13CollectiveMmaINS1_34MainloopSm90TmaGmmaWarpSpecializedILi13ENS5_IJNS4_1CILi1EEESB_SB_EEENS1_35KernelTmaWarpSpecializedCooperativeEEENS5_IJNSA_ILi192EEENSA_ILi80EEENSA_ILi32EEEEEENS_6half_tENS5_IJlSB_lEEESJ_SK_NS4_8TiledMMAINS4_8MMA_AtomIJNS4_4SM904GMMA25MMA_64x16x16_F32F16F16_SSILNSO_5MajorE0ELSQ_0ELNSO_7ScaleInE1ELSR_1EEEEEENS4_6LayoutINS5_IJNSA_ILi2EEESB_SB_EEENS5_IJSB_NSA_ILi0EEESX_EEEEENS5_IJNS4_10UnderscoreES10_S10_EEEEENS4_13SM90_TMA_LOADENS4_14ComposedLayoutINS4_7SwizzleILi2ELi4ELi3EEENS4_18smem_ptr_flag_bitsILi16EEENSU_INS5_IJNSA_ILi8EEESH_EEENS5_IJSH_SB_EEEEEEEvNS4_8identityES13_S1D_vS1E_EENS_8epilogue10collective6detail29Sm90TmaWarpSpecializedAdapterINS1H_15DefaultEpilogueISJ_SK_SK_NS1G_6thread17LinearCombinationISJ_Li1EffLNS1L_9ScaleType4KindE0ELNS_15FloatRoundStyleE2ESJ_EENS1_15EpilogueDefaultEEEEEvvEEEEvNT_6ParamsE --------------------------
	.section	.nv.constant0._ZN7cutlass13device_kernelINS_4gemm6kernel13GemmUniversalIN4cute5tupleIJiiiiEEENS1_10collective13CollectiveMmaINS1_34MainloopSm90TmaGmmaWarpSpecializedILi13ENS5_IJNS4_1CILi1EEESB_SB_EEENS1_35KernelTmaWarpSpecializedCooperativeEEENS5_IJNSA_ILi192EEENSA_ILi80EEENSA_ILi32EEEEEENS_6half_tENS5_IJlSB_lEEESJ_SK_NS4_8TiledMMAINS4_8MMA_AtomIJNS4_4SM904GMMA25MMA_64x16x16_F32F16F16_SSILNSO_5MajorE0ELSQ_0ELNSO_7ScaleInE1ELSR_1EEEEEENS4_6LayoutINS5_IJNSA_ILi2EEESB_SB_EEENS5_IJSB_NSA_ILi0EEESX_EEEEENS5_IJNS4_10UnderscoreES10_S10_EEEEENS4_13SM90_TMA_LOADENS4_14ComposedLayoutINS4_7SwizzleILi2ELi4ELi3EEENS4_18smem_ptr_flag_bitsILi16EEENSU_INS5_IJNSA_ILi8EEESH_EEENS5_IJSH_SB_EEEEEEEvNS4_8identityES13_S1D_vS1E_EENS_8epilogue10collective6detail29Sm90TmaWarpSpecializedAdapterINS1H_15DefaultEpilogueISJ_SK_SK_NS1G_6thread17LinearCombinationISJ_Li1EffLNS1L_9ScaleType4KindE0ELNS_15FloatRoundStyleE2ESJ_EENS1_15EpilogueDefaultEEEEEvvEEEEvNT_6ParamsE,"a",@progbits
	.sectionflags	@""
	.align	4
.nv.constant0._ZN7cutlass13device_kernelINS_4gemm6kernel13GemmUniversalIN4cute5tupleIJiiiiEEENS1_10collective13CollectiveMmaINS1_34MainloopSm90TmaGmmaWarpSpecializedILi13ENS5_IJNS4_1CILi1EEESB_SB_EEENS1_35KernelTmaWarpSpecializedCooperativeEEENS5_IJNSA_ILi192EEENSA_ILi80EEENSA_ILi32EEEEEENS_6half_tENS5_IJlSB_lEEESJ_SK_NS4_8TiledMMAINS4_8MMA_AtomIJNS4_4SM904GMMA25MMA_64x16x16_F32F16F16_SSILNSO_5MajorE0ELSQ_0ELNSO_7ScaleInE1ELSR_1EEEEEENS4_6LayoutINS5_IJNSA_ILi2EEESB_SB_EEENS5_IJSB_NSA_ILi0EEESX_EEEEENS5_IJNS4_10UnderscoreES10_S10_EEEEENS4_13SM90_TMA_LOADENS4_14ComposedLayoutINS4_7SwizzleILi2ELi4ELi3EEENS4_18smem_ptr_flag_bitsILi16EEENSU_INS5_IJNSA_ILi8EEESH_EEENS5_IJSH_SB_EEEEEEEvNS4_8identityES13_S1D_vS1E_EENS_8epilogue10collective6detail29Sm90TmaWarpSpecializedAdapterINS1H_15DefaultEpilogueISJ_SK_SK_NS1G_6thread17LinearCombinationISJ_Li1EffLNS1L_9ScaleType4KindE0ELNS_15FloatRoundStyleE2ESJ_EENS1_15EpilogueDefaultEEEEEvvEEEEvNT_6ParamsE:
	.zero		1664


//--------------------- SYMBOLS --------------------------

	.type		.nv.reservedSmem.offset0,@object
	.size		.nv.reservedSmem.offset0,0x4
	.type		__assertfail,@function
